	.headerflags	@"EF_CUDA_TEXMODE_UNIFIED EF_CUDA_64BIT_ADDRESS EF_CUDA_ACCELERATORS EF_CUDA_SM90 EF_CUDA_VIRTUAL_SM(EF_CUDA_SM90)"
	.elftype	@"ET_EXEC"


//--------------------- .nv.info                  --------------------------
	.section	.nv.info,"",@"SHT_CUDA_INFO"
	.align	4


	//----- nvinfo : EIATTR_REGCOUNT
	.align		4
        /*0000*/ 	.byte	0x04, 0x2f
        /*0002*/ 	.short	(.L_3 - .L_2)
	.align		4
.L_2:
        /*0004*/ 	.word	index@(triton_poi_fused__native_batch_norm_legit_no_training_add_cat_relu_threshold_backward_11)
        /*0008*/ 	.word	0x00000060


	//----- nvinfo : EIATTR_MIN_STACK_SIZE
	.align		4
.L_3:
        /*000c*/ 	.byte	0x04, 0x12
        /*000e*/ 	.short	(.L_5 - .L_4)
	.align		4
.L_4:
        /*0010*/ 	.word	index@(triton_poi_fused__native_batch_norm_legit_no_training_add_cat_relu_threshold_backward_11)
        /*0014*/ 	.word	0x00000000


	//----- nvinfo : EIATTR_FRAME_SIZE
	.align		4
.L_5:
        /*0018*/ 	.byte	0x04, 0x11
        /*001a*/ 	.short	(.L_7 - .L_6)
	.align		4
.L_6:
        /*001c*/ 	.word	index@(triton_poi_fused__native_batch_norm_legit_no_training_add_cat_relu_threshold_backward_11)
        /*0020*/ 	.word	0x00000000


	//----- nvinfo : EIATTR_MIN_STACK_SIZE
	.align		4
.L_7:
        /*0024*/ 	.byte	0x04, 0x12
        /*0026*/ 	.short	(.L_9 - .L_8)
	.align		4
.L_8:
        /*0028*/ 	.word	index@(triton_poi_fused__native_batch_norm_legit_no_training_add_cat_relu_threshold_backward_11)
        /*002c*/ 	.word	0x00000000
.L_9:


//--------------------- .nv.info.triton_poi_fused__native_batch_norm_legit_no_training_add_cat_relu_threshold_backward_11 --------------------------
	.section	.nv.info.triton_poi_fused__native_batch_norm_legit_no_training_add_cat_relu_threshold_backward_11,"",@"SHT_CUDA_INFO"
	.sectionflags	@""
	.align	4


	//----- nvinfo : EIATTR_CUDA_API_VERSION
	.align		4
        /*0000*/ 	.byte	0x04, 0x37
        /*0002*/ 	.short	(.L_11 - .L_10)
.L_10:
        /*0004*/ 	.word	0x0000007c


	//----- nvinfo : EIATTR_KPARAM_INFO
	.align		4
.L_11:
        /*0008*/ 	.byte	0x04, 0x17
        /*000a*/ 	.short	(.L_13 - .L_12)
.L_12:
        /*000c*/ 	.word	0x00000000
        /*0010*/ 	.short	0x001c
        /*0012*/ 	.short	0x00dc
        /*0014*/ 	.byte	0x00, 0xf0, 0x11, 0x00


	//----- nvinfo : EIATTR_KPARAM_INFO
	.align		4
.L_13:
        /*0018*/ 	.byte	0x04, 0x17
        /*001a*/ 	.short	(.L_15 - .L_14)
.L_14:
        /*001c*/ 	.word	0x00000000
        /*0020*/ 	.short	0x001b
        /*0022*/ 	.short	0x00d8
        /*0024*/ 	.byte	0x00, 0xf0, 0x11, 0x00


	//----- nvinfo : EIATTR_KPARAM_INFO
	.align		4
.L_15:
        /*0028*/ 	.byte	0x04, 0x17
        /*002a*/ 	.short	(.L_17 - .L_16)
.L_16:
        /*002c*/ 	.word	0x00000000
        /*0030*/ 	.short	0x001a
        /*0032*/ 	.short	0x00d0
        /*0034*/ 	.byte	0x00, 0xf4, 0x21, 0x00


	//----- nvinfo : EIATTR_KPARAM_INFO
	.align		4
.L_17:
        /*0038*/ 	.byte	0x04, 0x17
        /*003a*/ 	.short	(.L_19 - .L_18)
.L_18:
        /*003c*/ 	.word	0x00000000
        /*0040*/ 	.short	0x0019
        /*0042*/ 	.short	0x00c8
        /*0044*/ 	.byte	0x00, 0xf4, 0x21, 0x00


	//----- nvinfo : EIATTR_KPARAM_INFO
	.align		4
.L_19:
        /*0048*/ 	.byte	0x04, 0x17
        /*004a*/ 	.short	(.L_21 - .L_20)
.L_20:
        /*004c*/ 	.word	0x00000000
        /*0050*/ 	.short	0x0018
        /*0052*/ 	.short	0x00c0
        /*0054*/ 	.byte	0x00, 0xf4, 0x21, 0x00


	//----- nvinfo : EIATTR_KPARAM_INFO
	.align		4
.L_21:
        /*0058*/ 	.byte	0x04, 0x17
        /*005a*/ 	.short	(.L_23 - .L_22)
.L_22:
        /*005c*/ 	.word	0x00000000
        /*0060*/ 	.short	0x0017
        /*0062*/ 	.short	0x00b8
        /*0064*/ 	.byte	0x00, 0xf4, 0x21, 0x00


	//----- nvinfo : EIATTR_KPARAM_INFO
	.align		4
.L_23:
        /*0068*/ 	.byte	0x04, 0x17
        /*006a*/ 	.short	(.L_25 - .L_24)
.L_24:
        /*006c*/ 	.word	0x00000000
        /*0070*/ 	.short	0x0016
        /*0072*/ 	.short	0x00b0
        /*0074*/ 	.byte	0x00, 0xf4, 0x21, 0x00


	//----- nvinfo : EIATTR_KPARAM_INFO
	.align		4
.L_25:
        /*0078*/ 	.byte	0x04, 0x17
        /*007a*/ 	.short	(.L_27 - .L_26)
.L_26:
        /*007c*/ 	.word	0x00000000
        /*0080*/ 	.short	0x0015
        /*0082*/ 	.short	0x00a8
        /*0084*/ 	.byte	0x00, 0xf4, 0x21, 0x00


	//----- nvinfo : EIATTR_KPARAM_INFO
	.align		4
.L_27:
        /*0088*/ 	.byte	0x04, 0x17
        /*008a*/ 	.short	(.L_29 - .L_28)
.L_28:
        /*008c*/ 	.word	0x00000000
        /*0090*/ 	.short	0x0014
        /*0092*/ 	.short	0x00a0
        /*0094*/ 	.byte	0x00, 0xf4, 0x21, 0x00


	//----- nvinfo : EIATTR_KPARAM_INFO
	.align		4
.L_29:
        /*0098*/ 	.byte	0x04, 0x17
        /*009a*/ 	.short	(.L_31 - .L_30)
.L_30:
        /*009c*/ 	.word	0x00000000
        /*00a0*/ 	.short	0x0013
        /*00a2*/ 	.short	0x0098
        /*00a4*/ 	.byte	0x00, 0xf4, 0x21, 0x00


	//----- nvinfo : EIATTR_KPARAM_INFO
	.align		4
.L_31:
        /*00a8*/ 	.byte	0x04, 0x17
        /*00aa*/ 	.short	(.L_33 - .L_32)
.L_32:
        /*00ac*/ 	.word	0x00000000
        /*00b0*/ 	.short	0x0012
        /*00b2*/ 	.short	0x0090
        /*00b4*/ 	.byte	0x00, 0xf4, 0x21, 0x00


	//----- nvinfo : EIATTR_KPARAM_INFO
	.align		4
.L_33:
        /*00b8*/ 	.byte	0x04, 0x17
        /*00ba*/ 	.short	(.L_35 - .L_34)
.L_34:
        /*00bc*/ 	.word	0x00000000
        /*00c0*/ 	.short	0x0011
        /*00c2*/ 	.short	0x0088
        /*00c4*/ 	.byte	0x00, 0xf4, 0x21, 0x00


	//----- nvinfo : EIATTR_KPARAM_INFO
	.align		4
.L_35:
        /*00c8*/ 	.byte	0x04, 0x17
        /*00ca*/ 	.short	(.L_37 - .L_36)
.L_36:
        /*00cc*/ 	.word	0x00000000
        /*00d0*/ 	.short	0x0010
        /*00d2*/ 	.short	0x0080
        /*00d4*/ 	.byte	0x00, 0xf4, 0x21, 0x00


	//----- nvinfo : EIATTR_KPARAM_INFO
	.align		4
.L_37:
        /*00d8*/ 	.byte	0x04, 0x17
        /*00da*/ 	.short	(.L_39 - .L_38)
.L_38:
        /*00dc*/ 	.word	0x00000000
        /*00e0*/ 	.short	0x000f
        /*00e2*/ 	.short	0x0078
        /*00e4*/ 	.byte	0x00, 0xf4, 0x21, 0x00


	//----- nvinfo : EIATTR_KPARAM_INFO
	.align		4
.L_39:
        /*00e8*/ 	.byte	0x04, 0x17
        /*00ea*/ 	.short	(.L_41 - .L_40)
.L_40:
        /*00ec*/ 	.word	0x00000000
        /*00f0*/ 	.short	0x000e
        /*00f2*/ 	.short	0x0070
        /*00f4*/ 	.byte	0x00, 0xf4, 0x21, 0x00


	//----- nvinfo : EIATTR_KPARAM_INFO
	.align		4
.L_41:
        /*00f8*/ 	.byte	0x04, 0x17
        /*00fa*/ 	.short	(.L_43 - .L_42)
.L_42:
        /*00fc*/ 	.word	0x00000000
        /*0100*/ 	.short	0x000d
        /*0102*/ 	.short	0x0068
        /*0104*/ 	.byte	0x00, 0xf4, 0x21, 0x00


	//----- nvinfo : EIATTR_KPARAM_INFO
	.align		4
.L_43:
        /*0108*/ 	.byte	0x04, 0x17
        /*010a*/ 	.short	(.L_45 - .L_44)
.L_44:
        /*010c*/ 	.word	0x00000000
        /*0110*/ 	.short	0x000c
        /*0112*/ 	.short	0x0060
        /*0114*/ 	.byte	0x00, 0xf4, 0x21, 0x00


	//----- nvinfo : EIATTR_KPARAM_INFO
	.align		4
.L_45:
        /*0118*/ 	.byte	0x04, 0x17
        /*011a*/ 	.short	(.L_47 - .L_46)
.L_46:
        /*011c*/ 	.word	0x00000000
        /*0120*/ 	.short	0x000b
        /*0122*/ 	.short	0x0058
        /*0124*/ 	.byte	0x00, 0xf4, 0x21, 0x00


	//----- nvinfo : EIATTR_KPARAM_INFO
	.align		4
.L_47:
        /*0128*/ 	.byte	0x04, 0x17
        /*012a*/ 	.short	(.L_49 - .L_48)
.L_48:
        /*012c*/ 	.word	0x00000000
        /*0130*/ 	.short	0x000a
        /*0132*/ 	.short	0x0050
        /*0134*/ 	.byte	0x00, 0xf4, 0x21, 0x00


	//----- nvinfo : EIATTR_KPARAM_INFO
	.align		4
.L_49:
        /*0138*/ 	.byte	0x04, 0x17
        /*013a*/ 	.short	(.L_51 - .L_50)
.L_50:
        /*013c*/ 	.word	0x00000000
        /*0140*/ 	.short	0x0009
        /*0142*/ 	.short	0x0048
        /*0144*/ 	.byte	0x00, 0xf4, 0x21, 0x00


	//----- nvinfo : EIATTR_KPARAM_INFO
	.align		4
.L_51:
        /*0148*/ 	.byte	0x04, 0x17
        /*014a*/ 	.short	(.L_53 - .L_52)
.L_52:
        /*014c*/ 	.word	0x00000000
        /*0150*/ 	.short	0x0008
        /*0152*/ 	.short	0x0040
        /*0154*/ 	.byte	0x00, 0xf4, 0x21, 0x00


	//----- nvinfo : EIATTR_KPARAM_INFO
	.align		4
.L_53:
        /*0158*/ 	.byte	0x04, 0x17
        /*015a*/ 	.short	(.L_55 - .L_54)
.L_54:
        /*015c*/ 	.word	0x00000000
        /*0160*/ 	.short	0x0007
        /*0162*/ 	.short	0x0038
        /*0164*/ 	.byte	0x00, 0xf4, 0x21, 0x00


	//----- nvinfo : EIATTR_KPARAM_INFO
	.align		4
.L_55:
        /*0168*/ 	.byte	0x04, 0x17
        /*016a*/ 	.short	(.L_57 - .L_56)
.L_56:
        /*016c*/ 	.word	0x00000000
        /*0170*/ 	.short	0x0006
        /*0172*/ 	.short	0x0030
        /*0174*/ 	.byte	0x00, 0xf4, 0x21, 0x00


	//----- nvinfo : EIATTR_KPARAM_INFO
	.align		4
.L_57:
        /*0178*/ 	.byte	0x04, 0x17
        /*017a*/ 	.short	(.L_59 - .L_58)
.L_58:
        /*017c*/ 	.word	0x00000000
        /*0180*/ 	.short	0x0005
        /*0182*/ 	.short	0x0028
        /*0184*/ 	.byte	0x00, 0xf4, 0x21, 0x00


	//----- nvinfo : EIATTR_KPARAM_INFO
	.align		4
.L_59:
        /*0188*/ 	.byte	0x04, 0x17
        /*018a*/ 	.short	(.L_61 - .L_60)
.L_60:
        /*018c*/ 	.word	0x00000000
        /*0190*/ 	.short	0x0004
        /*0192*/ 	.short	0x0020
        /*0194*/ 	.byte	0x00, 0xf4, 0x21, 0x00


	//----- nvinfo : EIATTR_KPARAM_INFO
	.align		4
.L_61:
        /*0198*/ 	.byte	0x04, 0x17
        /*019a*/ 	.short	(.L_63 - .L_62)
.L_62:
        /*019c*/ 	.word	0x00000000
        /*01a0*/ 	.short	0x0003
        /*01a2*/ 	.short	0x0018
        /*01a4*/ 	.byte	0x00, 0xf4, 0x21, 0x00


	//----- nvinfo : EIATTR_KPARAM_INFO
	.align		4
.L_63:
        /*01a8*/ 	.byte	0x04, 0x17
        /*01aa*/ 	.short	(.L_65 - .L_64)
.L_64:
        /*01ac*/ 	.word	0x00000000
        /*01b0*/ 	.short	0x0002
        /*01b2*/ 	.short	0x0010
        /*01b4*/ 	.byte	0x00, 0xf4, 0x21, 0x00


	//----- nvinfo : EIATTR_KPARAM_INFO
	.align		4
.L_65:
        /*01b8*/ 	.byte	0x04, 0x17
        /*01ba*/ 	.short	(.L_67 - .L_66)
.L_66:
        /*01bc*/ 	.word	0x00000000
        /*01c0*/ 	.short	0x0001
        /*01c2*/ 	.short	0x0008
        /*01c4*/ 	.byte	0x00, 0xf4, 0x21, 0x00


	//----- nvinfo : EIATTR_KPARAM_INFO
	.align		4
.L_67:
        /*01c8*/ 	.byte	0x04, 0x17
        /*01ca*/ 	.short	(.L_69 - .L_68)
.L_68:
        /*01cc*/ 	.word	0x00000000
        /*01d0*/ 	.short	0x0000
        /*01d2*/ 	.short	0x0000
        /*01d4*/ 	.byte	0x00, 0xf4, 0x21, 0x00


	//----- nvinfo : EIATTR_SPARSE_MMA_MASK
	.align		4
.L_69:
        /*01d8*/ 	.byte	0x03, 0x50
        /*01da*/ 	.short	0x0000


	//----- nvinfo : EIATTR_MAXREG_COUNT
	.align		4
        /*01dc*/ 	.byte	0x03, 0x1b
        /*01de*/ 	.short	0x00ff


	//----- nvinfo : EIATTR_EXIT_INSTR_OFFSETS
	.align		4
        /*01e0*/ 	.byte	0x04, 0x1c
        /*01e2*/ 	.short	(.L_71 - .L_70)


	//   ....[0]....
.L_70:
        /*01e4*/ 	.word	0x00004d50


	//   ....[1]....
        /*01e8*/ 	.word	0x00004d70


	//----- nvinfo : EIATTR_REQNTID
	.align		4
.L_71:
        /*01ec*/ 	.byte	0x04, 0x10
        /*01ee*/ 	.short	(.L_73 - .L_72)
.L_72:
        /*01f0*/ 	.word	0x00000080
        /*01f4*/ 	.word	0x00000001
        /*01f8*/ 	.word	0x00000001


	//----- nvinfo : EIATTR_CBANK_PARAM_SIZE
	.align		4
.L_73:
        /*01fc*/ 	.byte	0x03, 0x19
        /*01fe*/ 	.short	0x00e0


	//----- nvinfo : EIATTR_PARAM_CBANK
	.align		4
        /*0200*/ 	.byte	0x04, 0x0a
        /*0202*/ 	.short	(.L_75 - .L_74)
	.align		4
.L_74:
        /*0204*/ 	.word	index@(.nv.constant0.triton_poi_fused__native_batch_norm_legit_no_training_add_cat_relu_threshold_backward_11)
        /*0208*/ 	.short	0x0210
        /*020a*/ 	.short	0x00e0


	//----- nvinfo : EIATTR_SW_WAR
	.align		4
.L_75:
        /*020c*/ 	.byte	0x04, 0x36
        /*020e*/ 	.short	(.L_77 - .L_76)
.L_76:
        /*0210*/ 	.word	0x00000008
.L_77:


//--------------------- .nv.callgraph             --------------------------
	.section	.nv.callgraph,"",@"SHT_CUDA_CALLGRAPH"
	.align	4
	.sectionentsize	8
	.align		4
        /*0000*/ 	.word	0x00000000
	.align		4
        /*0004*/ 	.word	0xffffffff
	.align		4
        /*0008*/ 	.word	0x00000000
	.align		4
        /*000c*/ 	.word	0xfffffffe
	.align		4
        /*0010*/ 	.word	0x00000000
	.align		4
        /*0014*/ 	.word	0xfffffffd
	.align		4
        /*0018*/ 	.word	0x00000000
	.align		4
        /*001c*/ 	.word	0xfffffffc


//--------------------- .nv.constant4             --------------------------
	.section	.nv.constant4,"a",@progbits
	.align	8
	.align		8
.nv.constant4:
        /*0000*/ 	.dword	_$_str
	.align		8
        /*0008*/ 	.dword	_$_str_$_2


//--------------------- .text.triton_poi_fused__native_batch_norm_legit_no_training_add_cat_relu_threshold_backward_11 --------------------------
	.section	.text.triton_poi_fused__native_batch_norm_legit_no_training_add_cat_relu_threshold_backward_11,"ax",@progbits
	.sectionflags	@"SHF_BARRIERS=1"
	.align	128
        .global         triton_poi_fused__native_batch_norm_legit_no_training_add_cat_relu_threshold_backward_11
        .type           triton_poi_fused__native_batch_norm_legit_no_training_add_cat_relu_threshold_backward_11,@function
        .size           triton_poi_fused__native_batch_norm_legit_no_training_add_cat_relu_threshold_backward_11,(.L_x_1 - triton_poi_fused__native_batch_norm_legit_no_training_add_cat_relu_threshold_backward_11)
        .other          triton_poi_fused__native_batch_norm_legit_no_training_add_cat_relu_threshold_backward_11,@"STO_CUDA_ENTRY STV_DEFAULT"
triton_poi_fused__native_batch_norm_legit_no_training_add_cat_relu_threshold_backward_11:
.text.triton_poi_fused__native_batch_norm_legit_no_training_add_cat_relu_threshold_backward_11:
[----:B------:R-:W0:Y:S01]  /*0000*/  LDC R1, c[0x0][0x28] ;  /* 0x00000a00ff017b82 */ /* 0x000e220000000800 */
[----:B------:R-:W1:Y:S07]  /*0010*/  S2R R8, SR_TID.X ;  /* 0x0000000000087919 */ /* 0x000e6e0000002100 */
[----:B------:R-:W2:Y:S01]  /*0020*/  LDC.64 R32, c[0x0][0x2a0] ;  /* 0x0000a800ff207b82 */ /* 0x000ea20000000a00 */
[----:B------:R-:W-:Y:S02]  /*0030*/  CS2R R12, SRZ ;  /* 0x00000000000c7805 */ /* 0x000fe4000001ff00 */
[----:B------:R-:W-:Y:S01]  /*0040*/  CS2R R14, SRZ ;  /* 0x00000000000e7805 */ /* 0x000fe2000001ff00 */
[----:B------:R-:W3:Y:S01]  /*0050*/  S2R R0, SR_CTAID.Y ;  /* 0x0000000000007919 */ /* 0x000ee20000002600 */
[----:B------:R-:W-:Y:S01]  /*0060*/  ULDC.64 UR6, c[0x0][0x208] ;  /* 0x0000820000067ab9 */ /* 0x000fe20000000a00 */
[----:B------:R-:W4:Y:S01]  /*0070*/  S2R R90, SR_CTAID.X ;  /* 0x00000000005a7919 */ /* 0x000f220000002500 */
[----:B------:R-:W-:Y:S01]  /*0080*/  IMAD.MOV.U32 R37, RZ, RZ, 0x3e800000 ;  /* 0x3e800000ff257424 */ /* 0x000fe200078e00ff */
[----:B------:R-:W5:Y:S01]  /*0090*/  LDC.64 R70, c[0x0][0x250] ;  /* 0x00009400ff467b82 */ /* 0x000f620000000a00 */
[----:B------:R-:W-:-:S07]  /*00a0*/  CS2R R6, SRZ ;  /* 0x0000000000067805 */ /* 0x000fce000001ff00 */
[----:B------:R-:W4:Y:S08]  /*00b0*/  LDC.64 R72, c[0x0][0x278] ;  /* 0x00009e00ff487b82 */ /* 0x000f300000000a00 */
[----:B------:R-:W5:Y:S01]  /*00c0*/  LDC.64 R34, c[0x0][0x240] ;  /* 0x00009000ff227b82 */ /* 0x000f620000000a00 */
[----:B-1----:R-:W-:-:S07]  /*00d0*/  IMAD.SHL.U32 R8, R8, 0x8, RZ ;  /* 0x0000000808087824 */ /* 0x002fce00078e00ff */
[----:B------:R-:W1:Y:S01]  /*00e0*/  LDC.64 R66, c[0x0][0x248] ;  /* 0x00009200ff427b82 */ /* 0x000e620000000a00 */
[----:B---3--:R-:W-:Y:S01]  /*00f0*/  IMAD.SHL.U32 R89, R0, 0x400, RZ ;  /* 0x0000040000597824 */ /* 0x008fe200078e00ff */
[----:B------:R-:W-:Y:S02]  /*0100*/  SHF.R.S32.HI R11, RZ, 0x15, R0 ;  /* 0x00000015ff0b7819 */ /* 0x000fe40000011400 */
[----:B------:R-:W-:Y:S02]  /*0110*/  LOP3.LUT R8, R8, 0x3f8, RZ, 0xc0, !PT ;  /* 0x000003f808087812 */ /* 0x000fe400078ec0ff */
[----:B------:R-:W-:Y:S02]  /*0120*/  SGXT R11, R11, 0x1 ;  /* 0x000000010b0b781a */ /* 0x000fe40000000200 */
[----:B------:R-:W-:Y:S02]  /*0130*/  CS2R R60, SRZ ;  /* 0x00000000003c7805 */ /* 0x000fe4000001ff00 */
[----:B------:R-:W-:-:S02]  /*0140*/  LOP3.LUT R0, R89, R8, RZ, 0xfc, !PT ;  /* 0x0000000859007212 */ /* 0x000fc400078efcff */
[----:B------:R-:W-:Y:S01]  /*0150*/  CS2R R62, SRZ ;  /* 0x00000000003e7805 */ /* 0x000fe2000001ff00 */
[----:B------:R-:W3:Y:S01]  /*0160*/  LDC.64 R44, c[0x0][0x270] ;  /* 0x00009c00ff2c7b82 */ /* 0x000ee20000000a00 */
[----:B------:R-:W-:-:S04]  /*0170*/  LEA.HI R2, R11, R0, RZ, 0x9 ;  /* 0x000000000b027211 */ /* 0x000fc800078f48ff */
[----:B------:R-:W-:-:S03]  /*0180*/  LOP3.LUT R3, R2, 0xfffffe00, RZ, 0xc0, !PT ;  /* 0xfffffe0002037812 */ /* 0x000fc600078ec0ff */
[----:B------:R-:W1:Y:S02]  /*0190*/  LDC.64 R92, c[0x0][0x268] ;  /* 0x00009a00ff5c7b82 */ /* 0x000e640000000a00 */
[----:B------:R-:W-:-:S04]  /*01a0*/  IMAD.IADD R0, R0, 0x1, -R3 ;  /* 0x0000000100007824 */ /* 0x000fc800078e0a03 */
[C---:B--2---:R-:W-:Y:S01]  /*01b0*/  IMAD.WIDE R4, R0.reuse, 0x4, R32 ;  /* 0x0000000400047825 */ /* 0x044fe200078e0220 */
[----:B------:R-:W-:Y:S02]  /*01c0*/  ISETP.GT.AND P0, PT, R0, 0x1bf, PT ;  /* 0x000001bf0000780c */ /* 0x000fe40003f04270 */
[----:B------:R-:W-:Y:S02]  /*01d0*/  CS2R R28, SRZ ;  /* 0x00000000001c7805 */ /* 0x000fe4000001ff00 */
[----:B------:R-:W-:Y:S01]  /*01e0*/  CS2R R30, SRZ ;  /* 0x00000000001e7805 */ /* 0x000fe2000001ff00 */
[----:B------:R-:W2:Y:S01]  /*01f0*/  LDC.64 R78, c[0x0][0x258] ;  /* 0x00009600ff4e7b82 */ /* 0x000ea20000000a00 */
[----:B----4-:R-:W-:-:S07]  /*0200*/  ISETP.LT.AND P4, PT, R90, 0x400, P0 ;  /* 0x000004005a00780c */ /* 0x010fce0000781270 */
[----:B------:R-:W4:Y:S06]  /*0210*/  LDC.64 R76, c[0x0][0x260] ;  /* 0x00009800ff4c7b82 */ /* 0x000f2c0000000a00 */
[----:B------:R5:W2:Y:S01]  /*0220*/  @P4 LDG.E.EL.128 R12, desc[UR6][R4.64+-0x700] ;  /* 0xfff90006040c4981 */ /* 0x000aa2000c2e1d00 */
[----:B------:R-:W-:Y:S01]  /*0230*/  P2R R27, PR, RZ, 0x10 ;  /* 0x00000010ff1b7803 */ /* 0x000fe20000000000 */
[----:B------:R-:W-:Y:S01]  /*0240*/  VIADD R3, R0, 0xffffff80 ;  /* 0xffffff8000037836 */ /* 0x000fe20000000000 */
[----:B0----5:R-:W-:Y:S02]  /*0250*/  CS2R R4, SRZ ;  /* 0x0000000000047805 */ /* 0x021fe4000001ff00 */
[----:B--2---:R-:W-:-:S02]  /*0260*/  SEL R12, R12, RZ, P4 ;  /* 0x000000ff0c0c7207 */ /* 0x004fc40002000000 */
[----:B------:R-:W-:Y:S02]  /*0270*/  SEL R13, R13, RZ, P4 ;  /* 0x000000ff0d0d7207 */ /* 0x000fe40002000000 */
[----:B------:R-:W-:Y:S01]  /*0280*/  SEL R14, R14, RZ, P4 ;  /* 0x000000ff0e0e7207 */ /* 0x000fe20002000000 */
[----:B------:R-:W-:Y:S01]  /*0290*/  FADD R42, R12, 9.9999997473787516356e-06 ;  /* 0x3727c5ac0c2a7421 */ /* 0x000fe20000000000 */
[----:B------:R-:W-:Y:S01]  /*02a0*/  SEL R15, R15, RZ, P4 ;  /* 0x000000ff0f0f7207 */ /* 0x000fe20002000000 */
[----:B------:R-:W-:Y:S01]  /*02b0*/  FADD R23, R13, 9.9999997473787516356e-06 ;  /* 0x3727c5ac0d177421 */ /* 0x000fe20000000000 */
[----:B------:R-:W-:-:S04]  /*02c0*/  IMAD.WIDE R12, R0, 0x4, R70 ;  /* 0x00000004000c7825 */ /* 0x000fc800078e0246 */
[----:B------:R-:W-:Y:S01]  /*02d0*/  FADD R22, R14, 9.9999997473787516356e-06 ;  /* 0x3727c5ac0e167421 */ /* 0x000fe20000000000 */
[----:B------:R-:W0:Y:S01]  /*02e0*/  MUFU.SQRT R42, R42 ;  /* 0x0000002a002a7308 */ /* 0x000e220000002000 */
[----:B------:R-:W-:-:S07]  /*02f0*/  FADD R43, R15, 9.9999997473787516356e-06 ;  /* 0x3727c5ac0f2b7421 */ /* 0x000fce0000000000 */
[----:B------:R-:W2:Y:S01]  /*0300*/  MUFU.SQRT R23, R23 ;  /* 0x0000001700177308 */ /* 0x000ea20000002000 */
[----:B0-----:R-:W-:-:S07]  /*0310*/  FSETP.GT.AND P3, PT, R42, 8.50705917302346158658e+37, PT ;  /* 0x7e8000002a00780b */ /* 0x001fce0003f64000 */
[----:B------:R-:W0:Y:S01]  /*0320*/  MUFU.SQRT R22, R22 ;  /* 0x0000001600167308 */ /* 0x000e220000002000 */
[C---:B------:R-:W-:Y:S02]  /*0330*/  FSETP.GEU.AND P4, PT, R42.reuse, 1.175494350822287508e-38, PT ;  /* 0x008000002a00780b */ /* 0x040fe40003f8e000 */
[----:B------:R-:W-:Y:S02]  /*0340*/  FSEL R38, R37, 1, P3 ;  /* 0x3f80000025267808 */ /* 0x000fe40001800000 */
[----:B------:R-:W-:Y:S02]  /*0350*/  P2R R20, PR, RZ, 0x10 ;  /* 0x00000010ff147803 */ /* 0x000fe40000000000 */
[----:B--2---:R-:W-:Y:S01]  /*0360*/  FSETP.GT.AND P2, PT, R23, 8.50705917302346158658e+37, PT ;  /* 0x7e8000001700780b */ /* 0x004fe20003f44000 */
[----:B------:R-:W2:Y:S03]  /*0370*/  MUFU.SQRT R43, R43 ;  /* 0x0000002b002b7308 */ /* 0x000ea60000002000 */
[----:B------:R-:W-:Y:S01]  /*0380*/  FSEL R39, R37, 1, P2 ;  /* 0x3f80000025277808 */ /* 0x000fe20001000000 */
[----:B------:R-:W-:Y:S01]  /*0390*/  @P3 FMUL R42, R42, 0.25 ;  /* 0x3e8000002a2a3820 */ /* 0x000fe20000400000 */
[----:B------:R-:W-:-:S02]  /*03a0*/  FSETP.GEU.AND P3, PT, R23, 1.175494350822287508e-38, PT ;  /* 0x008000001700780b */ /* 0x000fc40003f6e000 */
[C---:B0-----:R-:W-:Y:S02]  /*03b0*/  FSETP.GT.AND P1, PT, R22.reuse, 8.50705917302346158658e+37, PT ;  /* 0x7e8000001600780b */ /* 0x041fe40003f24000 */
[----:B------:R-:W-:Y:S02]  /*03c0*/  P2R R14, PR, RZ, 0x8 ;  /* 0x00000008ff0e7803 */ /* 0x000fe40000000000 */
[----:B------:R-:W-:Y:S01]  /*03d0*/  FSEL R41, R37, 1, P1 ;  /* 0x3f80000025297808 */ /* 0x000fe20000800000 */
[----:B------:R-:W-:Y:S01]  /*03e0*/  @P2 FMUL R23, R23, 0.25 ;  /* 0x3e80000017172820 */ /* 0x000fe20000400000 */
[----:B------:R-:W-:Y:S02]  /*03f0*/  FSETP.GEU.AND P2, PT, R22, 1.175494350822287508e-38, PT ;  /* 0x008000001600780b */ /* 0x000fe40003f4e000 */
[----:B--2---:R-:W-:Y:S02]  /*0400*/  FSETP.GT.AND P0, PT, R43, 8.50705917302346158658e+37, PT ;  /* 0x7e8000002b00780b */ /* 0x004fe40003f04000 */
[----:B------:R-:W-:-:S02]  /*0410*/  P2R R15, PR, RZ, 0x4 ;  /* 0x00000004ff0f7803 */ /* 0x000fc40000000000 */
[----:B------:R-:W-:Y:S01]  /*0420*/  ISETP.GE.U32.AND P2, PT, R3, 0x100, PT ;  /* 0x000001000300780c */ /* 0x000fe20003f46070 */
[----:B------:R-:W-:Y:S01]  /*0430*/  @P1 FMUL R22, R22, 0.25 ;  /* 0x3e80000016161820 */ /* 0x000fe20000400000 */
[----:B------:R-:W-:Y:S02]  /*0440*/  FSETP.GEU.AND P3, PT, R43, 1.175494350822287508e-38, PT ;  /* 0x008000002b00780b */ /* 0x000fe40003f6e000 */
[----:B------:R-:W-:Y:S02]  /*0450*/  ISETP.LT.AND P5, PT, R90, 0x400, !P2 ;  /* 0x000004005a00780c */ /* 0x000fe400057a1270 */
[----:B------:R-:W-:Y:S02]  /*0460*/  FSEL R49, R37, 1, P0 ;  /* 0x3f80000025317808 */ /* 0x000fe40000000000 */
[----:B------:R-:W-:Y:S01]  /*0470*/  P2R R25, PR, RZ, 0x4 ;  /* 0x00000004ff197803 */ /* 0x000fe20000000000 */
[----:B------:R-:W-:Y:S01]  /*0480*/  @P0 FMUL R43, R43, 0.25 ;  /* 0x3e8000002b2b0820 */ /* 0x000fe20000400000 */
[----:B------:R-:W-:-:S07]  /*0490*/  P2R R26, PR, RZ, 0x8 ;  /* 0x00000008ff1a7803 */ /* 0x000fce0000000000 */
[----:B------:R0:W2:Y:S01]  /*04a0*/  @P5 LDG.E.EL.128 R4, desc[UR6][R12.64+-0x200] ;  /* 0xfffe00060c045981 */ /* 0x0000a2000c2e1d00 */
[----:B------:R-:W-:Y:S01]  /*04b0*/  P2R R24, PR, RZ, 0x20 ;  /* 0x00000020ff187803 */ /* 0x000fe20000000000 */
[----:B0-----:R-:W-:Y:S01]  /*04c0*/  IMAD.WIDE R12, R0, 0x4, R72 ;  /* 0x00000004000c7825 */ /* 0x001fe200078e0248 */
[----:B--2---:R-:W-:Y:S02]  /*04d0*/  SEL R4, R4, RZ, P5 ;  /* 0x000000ff04047207 */ /* 0x004fe40002800000 */
[----:B------:R-:W-:Y:S02]  /*04e0*/  SEL R5, R5, RZ, P5 ;  /* 0x000000ff05057207 */ /* 0x000fe40002800000 */
[----:B------:R-:W-:Y:S01]  /*04f0*/  SEL R7, R7, RZ, P5 ;  /* 0x000000ff07077207 */ /* 0x000fe20002800000 */
[----:B------:R-:W-:Y:S02]  /*0500*/  FADD R4, R4, 9.9999997473787516356e-06 ;  /* 0x3727c5ac04047421 */ /* 0x000fe40000000000 */
[----:B------:R-:W-:-:S02]  /*0510*/  FADD R5, R5, 9.9999997473787516356e-06 ;  /* 0x3727c5ac05057421 */ /* 0x000fc40000000000 */
[----:B------:R0:W2:Y:S01]  /*0520*/  MUFU.SQRT R74, R4 ;  /* 0x00000004004a7308 */ /* 0x0000a20000002000 */
[----:B------:R-:W-:-:S07]  /*0530*/  FADD R9, R7, 9.9999997473787516356e-06 ;  /* 0x3727c5ac07097421 */ /* 0x000fce0000000000 */
[----:B------:R-:W5:Y:S01]  /*0540*/  MUFU.SQRT R58, R5 ;  /* 0x00000005003a7308 */ /* 0x000f620000002000 */
[----:B0-----:R-:W-:Y:S02]  /*0550*/  SEL R4, R6, RZ, P5 ;  /* 0x000000ff06047207 */ /* 0x001fe40002800000 */
[----:B------:R-:W-:-:S03]  /*0560*/  CS2R R6, SRZ ;  /* 0x0000000000067805 */ /* 0x000fc6000001ff00 */
[----:B------:R-:W-:Y:S01]  /*0570*/  FADD R4, R4, 9.9999997473787516356e-06 ;  /* 0x3727c5ac04047421 */ /* 0x000fe20000000000 */
[C---:B--2---:R-:W-:Y:S01]  /*0580*/  FSETP.GT.AND P0, PT, R74.reuse, 8.50705917302346158658e+37, PT ;  /* 0x7e8000004a00780b */ /* 0x044fe20003f04000 */
[----:B------:R-:W0:Y:S01]  /*0590*/  MUFU.SQRT R69, R9 ;  /* 0x0000000900457308 */ /* 0x000e220000002000 */
[----:B------:R-:W-:Y:S02]  /*05a0*/  FSETP.GEU.AND P1, PT, R74, 1.175494350822287508e-38, PT ;  /* 0x008000004a00780b */ /* 0x000fe40003f2e000 */
[----:B------:R-:W-:Y:S02]  /*05b0*/  FSEL R51, R37, 1, P0 ;  /* 0x3f80000025337808 */ /* 0x000fe40000000000 */
[----:B------:R-:W-:Y:S02]  /*05c0*/  P2R R10, PR, RZ, 0x2 ;  /* 0x00000002ff0a7803 */ /* 0x000fe40000000000 */
[----:B-----5:R-:W-:Y:S01]  /*05d0*/  FSETP.GEU.AND P1, PT, R58, 1.175494350822287508e-38, PT ;  /* 0x008000003a00780b */ /* 0x020fe20003f2e000 */
[----:B------:R-:W2:Y:S03]  /*05e0*/  MUFU.SQRT R57, R4 ;  /* 0x0000000400397308 */ /* 0x000ea60000002000 */
[----:B------:R-:W-:Y:S01]  /*05f0*/  P2R R5, PR, RZ, 0x2 ;  /* 0x00000002ff057803 */ /* 0x000fe20000000000 */
[----:B------:R-:W-:Y:S01]  /*0600*/  @P0 FMUL R74, R74, 0.25 ;  /* 0x3e8000004a4a0820 */ /* 0x000fe20000400000 */
[----:B------:R-:W-:-:S02]  /*0610*/  FSETP.GT.AND P0, PT, R58, 8.50705917302346158658e+37, PT ;  /* 0x7e8000003a00780b */ /* 0x000fc40003f04000 */
[----:B0-----:R-:W-:Y:S02]  /*0620*/  FSETP.GEU.AND P5, PT, R69, 1.175494350822287508e-38, PT ;  /* 0x008000004500780b */ /* 0x001fe40003fae000 */
[----:B------:R-:W-:Y:S02]  /*0630*/  FSEL R50, R37, 1, P0 ;  /* 0x3f80000025327808 */ /* 0x000fe40000000000 */
[----:B------:R-:W-:Y:S02]  /*0640*/  P2R R19, PR, RZ, 0x20 ;  /* 0x00000020ff137803 */ /* 0x000fe40000000000 */
[----:B--2---:R-:W-:-:S05]  /*0650*/  FSETP.GEU.AND P1, PT, R57, 1.175494350822287508e-38, PT ;  /* 0x008000003900780b */ /* 0x004fca0003f2e000 */
[----:B------:R-:W-:Y:S01]  /*0660*/  @P0 FMUL R58, R58, 0.25 ;  /* 0x3e8000003a3a0820 */ /* 0x000fe20000400000 */
[----:B------:R-:W-:Y:S02]  /*0670*/  FSETP.GT.AND P0, PT, R57, 8.50705917302346158658e+37, PT ;  /* 0x7e8000003900780b */ /* 0x000fe40003f04000 */
[----:B------:R-:W-:Y:S02]  /*0680*/  P2R R4, PR, RZ, 0x2 ;  /* 0x00000002ff047803 */ /* 0x000fe40000000000 */
[----:B------:R-:W-:Y:S02]  /*0690*/  FSEL R64, R37, 1, P0 ;  /* 0x3f80000025407808 */ /* 0x000fe40000000000 */
[----:B------:R-:W-:-:S04]  /*06a0*/  ISETP.NE.AND P5, PT, R4, RZ, PT ;  /* 0x000000ff0400720c */ /* 0x000fc80003fa5270 */
[----:B------:R-:W-:Y:S02]  /*06b0*/  P2R R18, PR, RZ, 0x20 ;  /* 0x00000020ff127803 */ /* 0x000fe40000000000 */
[----:B------:R-:W-:Y:S01]  /*06c0*/  ISETP.NE.AND P5, PT, R5, RZ, PT ;  /* 0x000000ff0500720c */ /* 0x000fe20003fa5270 */
[----:B------:R-:W-:Y:S01]  /*06d0*/  @P0 FMUL R57, R57, 0.25 ;  /* 0x3e80000039390820 */ /* 0x000fe20000400000 */
[----:B------:R-:W-:Y:S02]  /*06e0*/  FSETP.GT.AND P0, PT, R69, 8.50705917302346158658e+37, PT ;  /* 0x7e8000004500780b */ /* 0x000fe40003f04000 */
[----:B------:R-:W-:Y:S02]  /*06f0*/  CS2R R4, SRZ ;  /* 0x0000000000047805 */ /* 0x000fe4000001ff00 */
[----:B------:R-:W-:Y:S02]  /*0700*/  P2R R17, PR, RZ, 0x20 ;  /* 0x00000020ff117803 */ /* 0x000fe40000000000 */
[----:B------:R-:W-:-:S02]  /*0710*/  ISETP.NE.AND P5, PT, R10, RZ, PT ;  /* 0x000000ff0a00720c */ /* 0x000fc40003fa5270 */
[----:B------:R-:W-:Y:S02]  /*0720*/  LOP3.LUT R10, R0, 0xffffffc0, RZ, 0xc0, !PT ;  /* 0xffffffc0000a7812 */ /* 0x000fe400078ec0ff */
[----:B------:R-:W-:Y:S02]  /*0730*/  FSEL R65, R37, 1, P0 ;  /* 0x3f80000025417808 */ /* 0x000fe40000000000 */
[----:B------:R-:W-:Y:S02]  /*0740*/  ISETP.NE.AND P1, PT, R10, 0x180, PT ;  /* 0x000001800a00780c */ /* 0x000fe40003f25270 */
[----:B------:R-:W-:Y:S01]  /*0750*/  P2R R16, PR, RZ, 0x20 ;  /* 0x00000020ff107803 */ /* 0x000fe20000000000 */
[----:B------:R-:W-:Y:S01]  /*0760*/  @P0 FMUL R69, R69, 0.25 ;  /* 0x3e80000045450820 */ /* 0x000fe20000400000 */
[----:B------:R-:W-:Y:S02]  /*0770*/  ISETP.LT.AND P0, PT, R90, 0x400, !P1 ;  /* 0x000004005a00780c */ /* 0x000fe40004f01270 */
[----:B------:R-:W-:-:S04]  /*0780*/  ISETP.NE.AND P5, PT, R15, RZ, PT ;  /* 0x000000ff0f00720c */ /* 0x000fc80003fa5270 */
[----:B------:R-:W-:Y:S02]  /*0790*/  P2R R15, PR, RZ, 0x20 ;  /* 0x00000020ff0f7803 */ /* 0x000fe40000000000 */
[----:B------:R-:W-:-:S04]  /*07a0*/  ISETP.NE.AND P5, PT, R14, RZ, PT ;  /* 0x000000ff0e00720c */ /* 0x000fc80003fa5270 */
[----:B------:R-:W-:Y:S01]  /*07b0*/  P2R R14, PR, RZ, 0x20 ;  /* 0x00000020ff0e7803 */ /* 0x000fe20000000000 */
[----:B------:R1:W2:Y:S01]  /*07c0*/  @P0 LDG.E.EL.128 R4, desc[UR6][R12.64+-0x600] ;  /* 0xfffa00060c040981 */ /* 0x0002a2000c2e1d00 */
[----:B------:R-:W-:-:S04]  /*07d0*/  ISETP.NE.AND P5, PT, R20, RZ, PT ;  /* 0x000000ff1400720c */ /* 0x000fc80003fa5270 */
[----:B------:R-:W-:Y:S01]  /*07e0*/  P2R R9, PR, RZ, 0x20 ;  /* 0x00000020ff097803 */ /* 0x000fe20000000000 */
[----:B-1----:R-:W-:Y:S01]  /*07f0*/  IMAD.WIDE R12, R0, 0x4, R66 ;  /* 0x00000004000c7825 */ /* 0x002fe200078e0242 */
[----:B--2---:R-:W-:-:S05]  /*0800*/  SEL R4, R4, RZ, P0 ;  /* 0x000000ff04047207 */ /* 0x004fca0000000000 */
[----:B------:R-:W-:-:S04]  /*0810*/  FADD R4, R4, 9.9999997473787516356e-06 ;  /* 0x3727c5ac04047421 */ /* 0x000fc80000000000 */
[----:B------:R0:W1:Y:S01]  /*0820*/  MUFU.SQRT R75, R4 ;  /* 0x00000004004b7308 */ /* 0x0000620000002000 */
[----:B------:R-:W-:-:S05]  /*0830*/  SEL R5, R5, RZ, P0 ;  /* 0x000000ff05057207 */ /* 0x000fca0000000000 */
[----:B------:R-:W-:-:S04]  /*0840*/  FADD R5, R5, 9.9999997473787516356e-06 ;  /* 0x3727c5ac05057421 */ /* 0x000fc80000000000 */
[----:B------:R2:W5:Y:S01]  /*0850*/  MUFU.SQRT R59, R5 ;  /* 0x00000005003b7308 */ /* 0x0005620000002000 */
[----:B0-----:R-:W-:Y:S02]  /*0860*/  SEL R4, R6, RZ, P0 ;  /* 0x000000ff06047207 */ /* 0x001fe40000000000 */
[----:B-1----:R-:W-:-:S03]  /*0870*/  FSETP.GT.AND P6, PT, R75, 8.50705917302346158658e+37, PT ;  /* 0x7e8000004b00780b */ /* 0x002fc60003fc4000 */
[----:B------:R-:W-:Y:S01]  /*0880*/  FADD R4, R4, 9.9999997473787516356e-06 ;  /* 0x3727c5ac04047421 */ /* 0x000fe20000000000 */
[----:B--2---:R-:W-:-:S03]  /*0890*/  SEL R5, R7, RZ, P0 ;  /* 0x000000ff07057207 */ /* 0x004fc60000000000 */
[----:B------:R-:W0:Y:S01]  /*08a0*/  MUFU.SQRT R20, R4 ;  /* 0x0000000400147308 */ /* 0x000e220000002000 */
[----:B------:R-:W-:Y:S01]  /*08b0*/  FSETP.GEU.AND P2, PT, R75, 1.175494350822287508e-38, PT ;  /* 0x008000004b00780b */ /* 0x000fe20003f4e000 */
[----:B------:R-:W-:Y:S01]  /*08c0*/  FADD R5, R5, 9.9999997473787516356e-06 ;  /* 0x3727c5ac05057421 */ /* 0x000fe20000000000 */
[----:B------:R-:W-:-:S03]  /*08d0*/  FSEL R56, R37, 1, P6 ;  /* 0x3f80000025387808 */ /* 0x000fc60003000000 */
[----:B------:R-:W-:Y:S01]  /*08e0*/  @P6 FMUL R75, R75, 0.25 ;  /* 0x3e8000004b4b6820 */ /* 0x000fe20000400000 */
[C---:B-----5:R-:W-:Y:S01]  /*08f0*/  FSETP.GT.AND P6, PT, R59.reuse, 8.50705917302346158658e+37, PT ;  /* 0x7e8000003b00780b */ /* 0x060fe20003fc4000 */
[----:B------:R-:W1:Y:S01]  /*0900*/  MUFU.SQRT R68, R5 ;  /* 0x0000000500447308 */ /* 0x000e620000002000 */
[----:B------:R-:W-:Y:S02]  /*0910*/  FSETP.GEU.AND P3, PT, R59, 1.175494350822287508e-38, PT ;  /* 0x008000003b00780b */ /* 0x000fe40003f6e000 */
[----:B------:R-:W-:-:S09]  /*0920*/  FSEL R21, R37, 1, P6 ;  /* 0x3f80000025157808 */ /* 0x000fd20003000000 */
[----:B------:R-:W-:Y:S01]  /*0930*/  @P6 FMUL R59, R59, 0.25 ;  /* 0x3e8000003b3b6820 */ /* 0x000fe20000400000 */
[----:B0-----:R-:W-:Y:S02]  /*0940*/  FSETP.GT.AND P6, PT, R20, 8.50705917302346158658e+37, PT ;  /* 0x7e8000001400780b */ /* 0x001fe40003fc4000 */
[----:B-1----:R-:W-:Y:S02]  /*0950*/  FSETP.GT.AND P5, PT, R68, 8.50705917302346158658e+37, PT ;  /* 0x7e8000004400780b */ /* 0x002fe40003fa4000 */
[----:B------:R-:W-:Y:S02]  /*0960*/  FSETP.GEU.AND P4, PT, R20, 1.175494350822287508e-38, PT ;  /* 0x008000001400780b */ /* 0x000fe40003f8e000 */
[C---:B------:R-:W-:Y:S02]  /*0970*/  FSEL R10, R37.reuse, 1, P6 ;  /* 0x3f800000250a7808 */ /* 0x040fe40003000000 */
[----:B------:R-:W-:-:S05]  /*0980*/  FSEL R36, R37, 1, P5 ;  /* 0x3f80000025247808 */ /* 0x000fca0002800000 */
[----:B------:R-:W-:Y:S01]  /*0990*/  @P6 FMUL R20, R20, 0.25 ;  /* 0x3e80000014146820 */ /* 0x000fe20000400000 */
[C---:B------:R-:W-:Y:S01]  /*09a0*/  FSETP.GEU.AND P6, PT, R68.reuse, 1.175494350822287508e-38, PT ;  /* 0x008000004400780b */ /* 0x040fe20003fce000 */
[----:B------:R-:W-:Y:S01]  /*09b0*/  @P5 FMUL R68, R68, 0.25 ;  /* 0x3e80000044445820 */ /* 0x000fe20000400000 */
[----:B------:R-:W-:-:S13]  /*09c0*/  ISETP.NE.AND P5, PT, R9, RZ, PT ;  /* 0x000000ff0900720c */ /* 0x000fda0003fa5270 */
[----:B------:R-:W-:Y:S01]  /*09d0*/  @!P5 FMUL R42, R42, 16777216 ;  /* 0x4b8000002a2ad820 */ /* 0x000fe20000400000 */
[----:B------:R-:W-:Y:S01]  /*09e0*/  @!P5 FMUL R38, R38, 16777216 ;  /* 0x4b8000002626d820 */ /* 0x000fe20000400000 */
        /* <DEDUP_REMOVED lines=9> */
[----:B------:R-:W-:Y:S02]  /*0a80*/  ISETP.NE.AND P5, PT, R17, RZ, PT ;  /* 0x000000ff1100720c */ /* 0x000fe40003fa5270 */
[----:B------:R-:W-:Y:S02]  /*0a90*/  SHF.R.S32.HI R5, RZ, 0x9, R2 ;  /* 0x00000009ff057819 */ /* 0x000fe40000011402 */
[----:B------:R-:W-:Y:S01]  /*0aa0*/  CS2R R6, SRZ ;  /* 0x0000000000067805 */ /* 0x000fe2000001ff00 */
[----:B------:R-:W-:Y:S01]  /*0ab0*/  @!P2 FMUL R75, R75, 16777216 ;  /* 0x4b8000004b4ba820 */ /* 0x000fe20000400000 */
[----:B------:R-:W-:Y:S01]  /*0ac0*/  @!P2 FMUL R56, R56, 16777216 ;  /* 0x4b8000003838a820 */ /* 0x000fe20000400000 */
[----:B------:R-:W-:Y:S01]  /*0ad0*/  @!P3 FMUL R59, R59, 16777216 ;  /* 0x4b8000003b3bb820 */ /* 0x000fe20000400000 */
[----:B------:R-:W-:Y:S01]  /*0ae0*/  @!P3 FMUL R21, R21, 16777216 ;  /* 0x4b8000001515b820 */ /* 0x000fe20000400000 */
[----:B------:R-:W-:Y:S01]  /*0af0*/  @!P4 FMUL R20, R20, 16777216 ;  /* 0x4b8000001414c820 */ /* 0x000fe20000400000 */
[----:B------:R-:W-:Y:S01]  /*0b00*/  @!P4 FMUL R10, R10, 16777216 ;  /* 0x4b8000000a0ac820 */ /* 0x000fe20000400000 */
[----:B------:R-:W0:Y:S02]  /*0b10*/  LDC.64 R16, c[0x0][0x298] ;  /* 0x0000a600ff107b82 */ /* 0x000e240000000a00 */
[----:B------:R-:W-:Y:S01]  /*0b20*/  @!P5 FMUL R58, R58, 16777216 ;  /* 0x4b8000003a3ad820 */ /* 0x000fe20000400000 */
[----:B------:R-:W-:Y:S01]  /*0b30*/  @!P5 FMUL R50, R50, 16777216 ;  /* 0x4b8000003232d820 */ /* 0x000fe20000400000 */
[----:B------:R-:W-:Y:S01]  /*0b40*/  ISETP.NE.AND P5, PT, R18, RZ, PT ;  /* 0x000000ff1200720c */ /* 0x000fe20003fa5270 */
[----:B------:R-:W-:-:S12]  /*0b50*/  IMAD R40, R5, 0x400, R90 ;  /* 0x0000040005287824 */ /* 0x000fd800078e025a */
[----:B------:R-:W-:Y:S01]  /*0b60*/  @!P5 FMUL R57, R57, 16777216 ;  /* 0x4b8000003939d820 */ /* 0x000fe20000400000 */
[----:B------:R-:W-:Y:S01]  /*0b70*/  @!P5 FMUL R64, R64, 16777216 ;  /* 0x4b8000004040d820 */ /* 0x000fe20000400000 */
[----:B------:R-:W-:Y:S01]  /*0b80*/  ISETP.NE.AND P5, PT, R19, RZ, PT ;  /* 0x000000ff1300720c */ /* 0x000fe20003fa5270 */
[C---:B------:R-:W-:Y:S01]  /*0b90*/  IMAD.SHL.U32 R48, R40.reuse, 0x100, RZ ;  /* 0x0000010028307824 */ /* 0x040fe200078e00ff */
[----:B------:R-:W-:Y:S01]  /*0ba0*/  CS2R R4, SRZ ;  /* 0x0000000000047805 */ /* 0x000fe2000001ff00 */
[----:B------:R-:W-:Y:S01]  /*0bb0*/  IMAD.SHL.U32 R9, R40, 0x40, RZ ;  /* 0x0000004028097824 */ /* 0x000fe200078e00ff */
[----:B------:R-:W-:Y:S01]  /*0bc0*/  ISETP.NE.AND P2, PT, R25, RZ, PT ;  /* 0x000000ff1900720c */ /* 0x000fe20003f45270 */
[----:B------:R-:W-:Y:S01]  /*0bd0*/  IMAD.IADD R3, R3, 0x1, R48 ;  /* 0x0000000103037824 */ /* 0x000fe200078e0230 */
[----:B------:R-:W-:Y:S01]  /*0be0*/  ISETP.NE.AND P3, PT, R26, RZ, PT ;  /* 0x000000ff1a00720c */ /* 0x000fe20003f65270 */
[----:B------:R-:W1:Y:S06]  /*0bf0*/  LDC.64 R18, c[0x0][0x290] ;  /* 0x0000a400ff127b82 */ /* 0x000e6c0000000a00 */
[----:B------:R-:W-:Y:S01]  /*0c00*/  @!P5 FMUL R69, R69, 16777216 ;  /* 0x4b8000004545d820 */ /* 0x000fe20000400000 */
[----:B------:R-:W-:Y:S01]  /*0c10*/  @!P5 FMUL R65, R65, 16777216 ;  /* 0x4b8000004141d820 */ /* 0x000fe20000400000 */
[----:B------:R-:W-:Y:S01]  /*0c20*/  ISETP.NE.AND P5, PT, R24, RZ, PT ;  /* 0x000000ff1800720c */ /* 0x000fe20003fa5270 */
[----:B------:R-:W-:-:S12]  /*0c30*/  IMAD.WIDE R2, R3, 0x4, R34 ;  /* 0x0000000403027825 */ /* 0x000fd800078e0222 */
[----:B------:R3:W2:Y:S04]  /*0c40*/  @P5 LDG.E.EL.128 R4, desc[UR6][R2.64] ;  /* 0x0000000602045981 */ /* 0x0006a8000c2e1d00 */
[----:B------:R5:W2:Y:S01]  /*0c50*/  @P5 LDG.E.EL.128 R60, desc[UR6][R12.64+-0x200] ;  /* 0xfffe00060c3c5981 */ /* 0x000aa2000c2e1d00 */
[----:B------:R-:W-:Y:S01]  /*0c60*/  IMAD.IADD R14, R0, 0x1, R9 ;  /* 0x00000001000e7824 */ /* 0x000fe200078e0209 */
[----:B------:R-:W-:-:S03]  /*0c70*/  ISETP.NE.AND P4, PT, R27, RZ, PT ;  /* 0x000000ff1b00720c */ /* 0x000fc60003f85270 */
[----:B------:R-:W-:Y:S01]  /*0c80*/  VIADD R15, R14, 0xfffffe80 ;  /* 0xfffffe800e0f7836 */ /* 0x000fe20000000000 */
[----:B------:R-:W-:Y:S02]  /*0c90*/  CS2R R24, SRZ ;  /* 0x0000000000187805 */ /* 0x000fe4000001ff00 */
[----:B------:R-:W-:Y:S01]  /*0ca0*/  CS2R R26, SRZ ;  /* 0x00000000001a7805 */ /* 0x000fe2000001ff00 */
[----:B---3--:R-:W-:-:S04]  /*0cb0*/  IMAD.WIDE R2, R0, 0x4, R44 ;  /* 0x0000000400027825 */ /* 0x008fc800078e022c */
[----:B-----5:R-:W-:Y:S01]  /*0cc0*/  IMAD.WIDE R12, R15, 0x4, R92 ;  /* 0x000000040f0c7825 */ /* 0x020fe200078e025c */
[----:B------:R3:W5:Y:S04]  /*0cd0*/  @P0 LDG.E.EL.128 R28, desc[UR6][R2.64+-0x600] ;  /* 0xfffa0006021c0981 */ /* 0x000768000c2e1d00 */
[----:B------:R0:W5:Y:S01]  /*0ce0*/  @P0 LDG.E.EL.128 R24, desc[UR6][R12.64] ;  /* 0x000000060c180981 */ /* 0x000162000c2e1d00 */
[----:B------:R-:W-:Y:S02]  /*0cf0*/  CS2R R44, SRZ ;  /* 0x00000000002c7805 */ /* 0x000fe4000001ff00 */
[----:B------:R-:W-:Y:S01]  /*0d00*/  CS2R R46, SRZ ;  /* 0x00000000002e7805 */ /* 0x000fe2000001ff00 */
[----:B---3--:R-:W-:-:S04]  /*0d10*/  VIADD R2, R14, 0xfffffe40 ;  /* 0xfffffe400e027836 */ /* 0x008fc80000000000 */
[----:B-1----:R-:W-:Y:S01]  /*0d20*/  IMAD.WIDE R2, R2, 0x4, R18 ;  /* 0x0000000402027825 */ /* 0x002fe200078e0212 */
[----:B------:R-:W-:-:S03]  /*0d30*/  CS2R R18, SRZ ;  /* 0x0000000000127805 */ /* 0x000fc6000001ff00 */
[----:B0-----:R-:W-:Y:S01]  /*0d40*/  IMAD.WIDE R12, R0, 0x4, R16 ;  /* 0x00000004000c7825 */ /* 0x001fe200078e0210 */
[----:B------:R0:W3:Y:S01]  /*0d50*/  @P4 LDG.E.EL.128 R44, desc[UR6][R2.64] ;  /* 0x00000006022c4981 */ /* 0x0000e2000c2e1d00 */
[----:B------:R-:W-:Y:S02]  /*0d60*/  CS2R R16, SRZ ;  /* 0x0000000000107805 */ /* 0x000fe4000001ff00 */
[----:B------:R-:W-:Y:S02]  /*0d70*/  CS2R R52, SRZ ;  /* 0x0000000000347805 */ /* 0x000fe4000001ff00 */
[----:B------:R-:W-:Y:S01]  /*0d80*/  CS2R R54, SRZ ;  /* 0x0000000000367805 */ /* 0x000fe2000001ff00 */
[----:B------:R-:W1:Y:S01]  /*0d90*/  MUFU.RCP R74, R74 ;  /* 0x0000004a004a7308 */ /* 0x000e620000001000 */
[----:B------:R-:W-:-:S04]  /*0da0*/  CS2R R14, SRZ ;  /* 0x00000000000e7805 */ /* 0x000fc8000001ff00 */
[----:B------:R1:W3:Y:S01]  /*0db0*/  @P4 LDG.E.EL.128 R52, desc[UR6][R12.64+-0x700] ;  /* 0xfff900060c344981 */ /* 0x0002e2000c2e1d00 */
[C---:B0-----:R-:W-:Y:S02]  /*0dc0*/  IMAD.WIDE R2, R0.reuse, 0x4, R78 ;  /* 0x0000000400027825 */ /* 0x041fe400078e024e */
[----:B------:R-:W0:Y:S03]  /*0dd0*/  MUFU.RCP R75, R75 ;  /* 0x0000004b004b7308 */ /* 0x000e260000001000 */
[----:B------:R4:W3:Y:S01]  /*0de0*/  @P5 LDG.E.EL.128 R16, desc[UR6][R2.64+-0x200] ;  /* 0xfffe000602105981 */ /* 0x0008e2000c2e1d00 */
[----:B-1----:R-:W-:Y:S01]  /*0df0*/  CS2R R12, SRZ ;  /* 0x00000000000c7805 */ /* 0x002fe2000001ff00 */
[----:B----4-:R-:W-:Y:S02]  /*0e00*/  IMAD.WIDE R2, R0, 0x4, R76 ;  /* 0x0000000400027825 */ /* 0x010fe400078e024c */
[----:B------:R-:W1:Y:S01]  /*0e10*/  LDC.64 R76, c[0x0][0x280] ;  /* 0x0000a000ff4c7b82 */ /* 0x000e620000000a00 */
[----:B------:R-:W4:Y:S02]  /*0e20*/  MUFU.RCP R69, R69 ;  /* 0x0000004500457308 */ /* 0x000f240000001000 */
[----:B------:R0:W3:Y:S01]  /*0e30*/  @P5 LDG.E.EL.128 R12, desc[UR6][R2.64+-0x200] ;  /* 0xfffe0006020c5981 */ /* 0x0000e2000c2e1d00 */
[----:B------:R-:W-:Y:S01]  /*0e40*/  @!P6 FMUL R68, R68, 16777216 ;  /* 0x4b8000004444e820 */ /* 0x000fe20000400000 */
[----:B------:R-:W-:Y:S01]  /*0e50*/  @!P3 FMUL R43, R43, 16777216 ;  /* 0x4b8000002b2bb820 */ /* 0x000fe20000400000 */
[----:B------:R-:W-:-:S03]  /*0e60*/  FMUL R51, R74, R51 ;  /* 0x000000334a337220 */ /* 0x000fc60000400000 */
[----:B0-----:R-:W0:Y:S01]  /*0e70*/  MUFU.RCP R3, R59 ;  /* 0x0000003b00037308 */ /* 0x001e220000001000 */
[----:B------:R-:W-:-:S07]  /*0e80*/  FMUL R2, R75, R56 ;  /* 0x000000384b027220 */ /* 0x000fce0000400000 */
[----:B------:R-:W0:Y:S01]  /*0e90*/  MUFU.RCP R75, R68 ;  /* 0x00000044004b7308 */ /* 0x000e220000001000 */
[----:B----4-:R-:W-:-:S07]  /*0ea0*/  FMUL R65, R69, R65 ;  /* 0x0000004145417220 */ /* 0x010fce0000400000 */
[----:B------:R-:W4:Y:S01]  /*0eb0*/  MUFU.RCP R74, R43 ;  /* 0x0000002b004a7308 */ /* 0x000f220000001000 */
[----:B0-----:R-:W-:Y:S01]  /*0ec0*/  FMUL R3, R3, R21 ;  /* 0x0000001503037220 */ /* 0x001fe20000400000 */
[----:B------:R-:W-:Y:S01]  /*0ed0*/  @!P6 FMUL R36, R36, 16777216 ;  /* 0x4b8000002424e820 */ /* 0x000fe20000400000 */
[----:B------:R-:W-:-:S05]  /*0ee0*/  @!P3 FMUL R49, R49, 16777216 ;  /* 0x4b8000003131b820 */ /* 0x000fca0000400000 */
[----:B------:R1:W-:Y:S01]  /*0ef0*/  MUFU.RCP R69, R20 ;  /* 0x0000001400457308 */ /* 0x0003e20000001000 */
[----:B------:R-:W-:-:S07]  /*0f00*/  FMUL R36, R75, R36 ;  /* 0x000000244b247220 */ /* 0x000fce0000400000 */
[----:B------:R-:W0:Y:S01]  /*0f10*/  MUFU.RCP R58, R58 ;  /* 0x0000003a003a7308 */ /* 0x000e220000001000 */
[----:B-1----:R-:W-:Y:S02]  /*0f20*/  IMAD.WIDE R20, R0, 0x4, R76 ;  /* 0x0000000400147825 */ /* 0x002fe400078e024c */
[----:B------:R-:W1:Y:S05]  /*0f30*/  LDC.64 R76, c[0x0][0x288] ;  /* 0x0000a200ff4c7b82 */ /* 0x000e6a0000000a00 */
[----:B------:R-:W0:Y:S01]  /*0f40*/  MUFU.RCP R57, R57 ;  /* 0x0000003900397308 */ /* 0x000e220000001000 */
[----:B----4-:R-:W-:Y:S02]  /*0f50*/  FMUL R49, R74, R49 ;  /* 0x000000314a317220 */ /* 0x010fe40000400000 */
[----:B------:R-:W4:Y:S05]  /*0f60*/  LDC.64 R74, c[0x0][0x2a8] ;  /* 0x0000aa00ff4a7b82 */ /* 0x000f2a0000000a00 */
[----:B------:R-:W0:Y:S08]  /*0f70*/  MUFU.RCP R23, R23 ;  /* 0x0000001700177308 */ /* 0x000e300000001000 */
[----:B------:R-:W0:Y:S02]  /*0f80*/  MUFU.RCP R22, R22 ;  /* 0x0000001600167308 */ /* 0x000e240000001000 */
[----:B0-----:R-:W-:-:S06]  /*0f90*/  FMUL R50, R58, R50 ;  /* 0x000000323a327220 */ /* 0x001fcc0000400000 */
[----:B------:R-:W0:Y:S01]  /*0fa0*/  MUFU.RCP R42, R42 ;  /* 0x0000002a002a7308 */ /* 0x000e220000001000 */
[----:B------:R-:W-:Y:S01]  /*0fb0*/  FMUL R64, R57, R64 ;  /* 0x0000004039407220 */ /* 0x000fe20000400000 */
[----:B------:R-:W-:Y:S02]  /*0fc0*/  CS2R R56, SRZ ;  /* 0x0000000000387805 */ /* 0x000fe4000001ff00 */
[----:B------:R-:W-:Y:S01]  /*0fd0*/  CS2R R58, SRZ ;  /* 0x00000000003a7805 */ /* 0x000fe2000001ff00 */
[----:B------:R-:W-:Y:S01]  /*0fe0*/  FMUL R39, R23, R39 ;  /* 0x0000002717277220 */ /* 0x000fe20000400000 */
[----:B------:R-:W-:Y:S01]  /*0ff0*/  FMUL R41, R22, R41 ;  /* 0x0000002916297220 */ /* 0x000fe20000400000 */
[----:B------:R-:W-:-:S03]  /*1000*/  CS2R R22, SRZ ;  /* 0x0000000000167805 */ /* 0x000fc6000001ff00 */
[----:B------:R1:W3:Y:S01]  /*1010*/  @P0 LDG.E.EL.128 R56, desc[UR6][R20.64+-0x600] ;  /* 0xfffa000614380981 */ /* 0x0002e2000c2e1d00 */
[----:B0-----:R-:W-:Y:S01]  /*1020*/  FMUL R38, R42, R38 ;  /* 0x000000262a267220 */ /* 0x001fe20000400000 */
[----:B-1----:R-:W-:Y:S01]  /*1030*/  IMAD.WIDE R42, R0, 0x4, R76 ;  /* 0x00000004002a7825 */ /* 0x002fe200078e024c */
[----:B------:R-:W-:-:S06]  /*1040*/  CS2R R20, SRZ ;  /* 0x0000000000147805 */ /* 0x000fcc000001ff00 */
[----:B------:R4:W3:Y:S02]  /*1050*/  @P0 LDG.E.EL.128 R20, desc[UR6][R42.64+-0x600] ;  /* 0xfffa00062a140981 */ /* 0x0008e4000c2e1d00 */
[----:B----4-:R-:W-:Y:S01]  /*1060*/  IMAD.WIDE R42, R0, 0x4, R74 ;  /* 0x00000004002a7825 */ /* 0x010fe200078e024a */
[----:B--2---:R-:W-:Y:S02]  /*1070*/  SEL R7, R7, RZ, P5 ;  /* 0x000000ff07077207 */ /* 0x004fe40002800000 */
[----:B------:R-:W-:Y:S02]  /*1080*/  SEL R68, R63, RZ, P5 ;  /* 0x000000ff3f447207 */ /* 0x000fe40002800000 */
[----:B------:R-:W-:-:S03]  /*1090*/  SEL R6, R6, RZ, P5 ;  /* 0x000000ff06067207 */ /* 0x000fc60002800000 */
[----:B------:R-:W-:Y:S01]  /*10a0*/  FADD R68, R7, -R68 ;  /* 0x8000004407447221 */ /* 0x000fe20000000000 */
[----:B------:R-:W-:Y:S02]  /*10b0*/  SEL R7, R62, RZ, P5 ;  /* 0x000000ff3e077207 */ /* 0x000fe40002800000 */
[----:B------:R-:W-:Y:S02]  /*10c0*/  SEL R4, R4, RZ, P5 ;  /* 0x000000ff04047207 */ /* 0x000fe40002800000 */
[----:B------:R-:W-:Y:S02]  /*10d0*/  SEL R5, R5, RZ, P5 ;  /* 0x000000ff05057207 */ /* 0x000fe40002800000 */
[----:B------:R-:W-:Y:S02]  /*10e0*/  SEL R63, R60, RZ, P5 ;  /* 0x000000ff3c3f7207 */ /* 0x000fe40002800000 */
[----:B------:R-:W-:Y:S01]  /*10f0*/  SEL R62, R61, RZ, P5 ;  /* 0x000000ff3d3e7207 */ /* 0x000fe20002800000 */
[----:B------:R-:W-:-:S02]  /*1100*/  FADD R7, R6, -R7 ;  /* 0x8000000706077221 */ /* 0x000fc40000000000 */
[----:B------:R-:W-:Y:S02]  /*1110*/  FADD R60, R4, -R63 ;  /* 0x8000003f043c7221 */ /* 0x000fe40000000000 */
[----:B------:R-:W-:Y:S01]  /*1120*/  FADD R61, R5, -R62 ;  /* 0x8000003e053d7221 */ /* 0x000fe20000000000 */
[----:B------:R-:W-:Y:S01]  /*1130*/  FMUL R64, R64, R7 ;  /* 0x0000000740407220 */ /* 0x000fe20000400000 */
[----:B------:R-:W0:Y:S01]  /*1140*/  LDC.64 R62, c[0x0][0x2b0] ;  /* 0x0000ac00ff3e7b82 */ /* 0x000e220000000a00 */
[----:B------:R-:W-:Y:S02]  /*1150*/  CS2R R4, SRZ ;  /* 0x0000000000047805 */ /* 0x000fe4000001ff00 */
[----:B------:R-:W-:Y:S02]  /*1160*/  CS2R R6, SRZ ;  /* 0x0000000000067805 */ /* 0x000fe4000001ff00 */
[----:B-----5:R-:W-:-:S04]  /*1170*/  SEL R27, R27, RZ, P0 ;  /* 0x000000ff1b1b7207 */ /* 0x020fc80000000000 */
[----:B------:R1:W2:Y:S01]  /*1180*/  @P4 LDG.E.EL.128 R4, desc[UR6][R42.64+-0x700] ;  /* 0xfff900062a044981 */ /* 0x0002a2000c2e1d00 */
[----:B------:R-:W-:Y:S01]  /*1190*/  SEL R24, R24, RZ, P0 ;  /* 0x000000ff18187207 */ /* 0x000fe20000000000 */
[----:B-1----:R-:W-:Y:S01]  /*11a0*/  FMUL R42, R50, R61 ;  /* 0x0000003d322a7220 */ /* 0x002fe20000400000 */
[----:B------:R-:W-:Y:S01]  /*11b0*/  SEL R50, R31, RZ, P0 ;  /* 0x000000ff1f327207 */ /* 0x000fe20000000000 */
[----:B------:R-:W-:Y:S01]  /*11c0*/  FMUL R31, R51, R60 ;  /* 0x0000003c331f7220 */ /* 0x000fe20000400000 */
[----:B------:R-:W-:-:S03]  /*11d0*/  SEL R25, R25, RZ, P0 ;  /* 0x000000ff19197207 */ /* 0x000fc60000000000 */
[----:B------:R-:W-:Y:S01]  /*11e0*/  FADD R51, R27, -R50 ;  /* 0x800000321b337221 */ /* 0x000fe20000000000 */
[----:B------:R-:W-:Y:S02]  /*11f0*/  SEL R27, R30, RZ, P0 ;  /* 0x000000ff1e1b7207 */ /* 0x000fe40000000000 */
[----:B------:R-:W-:Y:S02]  /*1200*/  SEL R26, R26, RZ, P0 ;  /* 0x000000ff1a1a7207 */ /* 0x000fe40000000000 */
[----:B------:R-:W-:Y:S02]  /*1210*/  SEL R30, R29, RZ, P0 ;  /* 0x000000ff1d1e7207 */ /* 0x000fe40000000000 */
[----:B------:R-:W-:Y:S01]  /*1220*/  SEL R61, R28, RZ, P0 ;  /* 0x000000ff1c3d7207 */ /* 0x000fe20000000000 */
[----:B------:R-:W-:Y:S01]  /*1230*/  FADD R43, R26, -R27 ;  /* 0x8000001b1a2b7221 */ /* 0x000fe20000000000 */
[----:B------:R-:W-:Y:S01]  /*1240*/  CS2R R26, SRZ ;  /* 0x00000000001a7805 */ /* 0x000fe2000001ff00 */
[----:B------:R-:W-:-:S02]  /*1250*/  FADD R30, R25, -R30 ;  /* 0x8000001e191e7221 */ /* 0x000fc40000000000 */
[----:B------:R-:W-:Y:S01]  /*1260*/  FADD R61, R24, -R61 ;  /* 0x8000003d183d7221 */ /* 0x000fe20000000000 */
[----:B------:R-:W-:Y:S01]  /*1270*/  CS2R R24, SRZ ;  /* 0x0000000000187805 */ /* 0x000fe2000001ff00 */
[----:B0-----:R-:W-:-:S04]  /*1280*/  IMAD.WIDE R28, R0, 0x4, R62 ;  /* 0x00000004001c7825 */ /* 0x001fc800078e023e */
[----:B------:R-:W-:Y:S01]  /*1290*/  FMUL R10, R69, R10 ;  /* 0x0000000a450a7220 */ /* 0x000fe20000400000 */
[----:B------:R-:W-:Y:S01]  /*12a0*/  FMUL R30, R3, R30 ;  /* 0x0000001e031e7220 */ /* 0x000fe20000400000 */
[----:B---3--:R-:W-:Y:S02]  /*12b0*/  SEL R53, R53, RZ, P4 ;  /* 0x000000ff35357207 */ /* 0x008fe40002000000 */
[----:B------:R-:W-:Y:S01]  /*12c0*/  SEL R52, R52, RZ, P4 ;  /* 0x000000ff34347207 */ /* 0x000fe20002000000 */
[----:B------:R0:W3:Y:S01]  /*12d0*/  @P4 LDG.E.EL.128 R24, desc[UR6][R28.64+-0x700] ;  /* 0xfff900061c184981 */ /* 0x0000e2000c2e1d00 */
[----:B------:R-:W-:Y:S01]  /*12e0*/  FMUL R3, R10, R43 ;  /* 0x0000002b0a037220 */ /* 0x000fe20000400000 */
[----:B------:R-:W-:Y:S01]  /*12f0*/  SEL R10, R45, RZ, P4 ;  /* 0x000000ff2d0a7207 */ /* 0x000fe20002000000 */
[----:B------:R-:W-:Y:S01]  /*1300*/  FMUL R2, R2, R61 ;  /* 0x0000003d02027220 */ /* 0x000fe20000400000 */
[----:B------:R-:W-:Y:S02]  /*1310*/  SEL R43, R44, RZ, P4 ;  /* 0x000000ff2c2b7207 */ /* 0x000fe40002000000 */
[----:B------:R-:W-:Y:S01]  /*1320*/  SEL R55, R55, RZ, P4 ;  /* 0x000000ff37377207 */ /* 0x000fe20002000000 */
[----:B------:R-:W-:Y:S01]  /*1330*/  FADD R10, R10, -R53 ;  /* 0x800000350a0a7221 */ /* 0x000fe20000000000 */
[----:B------:R-:W-:Y:S01]  /*1340*/  FMUL R36, R36, R51 ;  /* 0x0000003324247220 */ /* 0x000fe20000400000 */
[----:B------:R-:W-:Y:S01]  /*1350*/  SEL R46, R46, RZ, P4 ;  /* 0x000000ff2e2e7207 */ /* 0x000fe20002000000 */
[----:B0-----:R-:W-:Y:S01]  /*1360*/  FADD R29, R43, -R52 ;  /* 0x800000342b1d7221 */ /* 0x001fe20000000000 */
[----:B------:R-:W-:Y:S01]  /*1370*/  FMUL R39, R39, R10 ;  /* 0x0000000a27277220 */ /* 0x000fe20000400000 */
[----:B------:R-:W-:Y:S01]  /*1380*/  SEL R44, R47, RZ, P4 ;  /* 0x000000ff2f2c7207 */ /* 0x000fe20002000000 */
[----:B------:R-:W-:Y:S01]  /*1390*/  FMUL R65, R65, R68 ;  /* 0x0000004441417220 */ /* 0x000fe20000400000 */
[----:B------:R-:W-:Y:S01]  /*13a0*/  FMUL R29, R38, R29 ;  /* 0x0000001d261d7220 */ /* 0x000fe20000400000 */
[----:B------:R-:W-:Y:S01]  /*13b0*/  SEL R45, R54, RZ, P4 ;  /* 0x000000ff362d7207 */ /* 0x000fe20002000000 */
[----:B------:R-:W0:Y:S01]  /*13c0*/  LDC.64 R50, c[0x0][0x228] ;  /* 0x00008a00ff327b82 */ /* 0x000e220000000a00 */
[----:B------:R-:W-:-:S03]  /*13d0*/  FADD R44, R44, -R55 ;  /* 0x800000372c2c7221 */ /* 0x000fc60000000000 */
[----:B------:R-:W-:Y:S01]  /*13e0*/  FADD R28, R46, -R45 ;  /* 0x8000002d2e1c7221 */ /* 0x000fe20000000000 */
[----:B------:R-:W-:-:S03]  /*13f0*/  FMUL R49, R49, R44 ;  /* 0x0000002c31317220 */ /* 0x000fc60000400000 */
[----:B------:R-:W-:Y:S01]  /*1400*/  FMUL R41, R41, R28 ;  /* 0x0000001c29297220 */ /* 0x000fe20000400000 */
[----:B------:R-:W-:Y:S01]  /*1410*/  SEL R15, R15, RZ, P5 ;  /* 0x000000ff0f0f7207 */ /* 0x000fe20002800000 */
[----:B------:R-:W1:Y:S01]  /*1420*/  LDC.64 R52, c[0x0][0x220] ;  /* 0x00008800ff347b82 */ /* 0x000e620000000a00 */
[----:B------:R-:W-:Y:S02]  /*1430*/  SEL R14, R14, RZ, P5 ;  /* 0x000000ff0e0e7207 */ /* 0x000fe40002800000 */
[----:B------:R-:W-:Y:S02]  /*1440*/  ISETP.GT.AND P6, PT, R0, 0x1bf, PT ;  /* 0x000001bf0000780c */ /* 0x000fe40003fc4270 */
[----:B------:R-:W-:Y:S02]  /*1450*/  SEL R17, R17, RZ, P5 ;  /* 0x000000ff11117207 */ /* 0x000fe40002800000 */
[----:B------:R-:W-:Y:S01]  /*1460*/  SEL R16, R16, RZ, P5 ;  /* 0x000000ff10107207 */ /* 0x000fe20002800000 */
[----:B------:R-:W4:Y:S08]  /*1470*/  LDC.64 R54, c[0x0][0x218] ;  /* 0x00008600ff367b82 */ /* 0x000f300000000a00 */
[----:B------:R-:W5:Y:S08]  /*1480*/  LDC.64 R46, c[0x0][0x230] ;  /* 0x00008c00ff2e7b82 */ /* 0x000f700000000a00 */
[----:B------:R-:W0:Y:S08]  /*1490*/  LDC.64 R44, c[0x0][0x238] ;  /* 0x00008e00ff2c7b82 */ /* 0x000e300000000a00 */
[----:B------:R-:W0:Y:S01]  /*14a0*/  LDC.64 R62, c[0x0][0x2c8] ;  /* 0x0000b200ff3e7b82 */ /* 0x000e220000000a00 */
[----:B------:R-:W-:-:S02]  /*14b0*/  SEL R43, R56, RZ, P0 ;  /* 0x000000ff382b7207 */ /* 0x000fc40000000000 */
[----:B------:R-:W-:Y:S02]  /*14c0*/  SEL R57, R57, RZ, P0 ;  /* 0x000000ff39397207 */ /* 0x000fe40000000000 */
[----:B------:R-:W-:-:S05]  /*14d0*/  SEL R20, R20, RZ, P0 ;  /* 0x000000ff14147207 */ /* 0x000fca0000000000 */
[----:B------:R-:W-:-:S05]  /*14e0*/  FFMA R2, R43, R2, R20 ;  /* 0x000000022b027223 */ /* 0x000fca0000000014 */
[----:B------:R-:W-:Y:S02]  /*14f0*/  FSETP.GEU.AND P3, PT, R2, RZ, PT ;  /* 0x000000ff0200720b */ /* 0x000fe40003f6e000 */
[----:B------:R-:W-:Y:S02]  /*1500*/  SEL R58, R58, RZ, P0 ;  /* 0x000000ff3a3a7207 */ /* 0x000fe40000000000 */
[----:B------:R-:W-:Y:S02]  /*1510*/  SEL R59, R59, RZ, P0 ;  /* 0x000000ff3b3b7207 */ /* 0x000fe40000000000 */
[----:B------:R-:W-:-:S05]  /*1520*/  SEL R20, R23, RZ, P0 ;  /* 0x000000ff17147207 */ /* 0x000fca0000000000 */
[----:B------:R-:W-:Y:S01]  /*1530*/  FFMA R36, R59, R36, R20 ;  /* 0x000000243b247223 */ /* 0x000fe20000000014 */
[----:B--2---:R-:W-:Y:S02]  /*1540*/  SEL R10, R4, RZ, P4 ;  /* 0x000000ff040a7207 */ /* 0x004fe40002000000 */
[----:B------:R-:W-:-:S05]  /*1550*/  SEL R4, R21, RZ, P0 ;  /* 0x000000ff15047207 */ /* 0x000fca0000000000 */
[----:B------:R-:W-:Y:S01]  /*1560*/  FFMA R30, R57, R30, R4 ;  /* 0x0000001e391e7223 */ /* 0x000fe20000000004 */
[----:B------:R-:W-:Y:S02]  /*1570*/  FSEL R4, R2, RZ, P3 ;  /* 0x000000ff02047208 */ /* 0x000fe40001800000 */
[----:B---3--:R-:W-:-:S05]  /*1580*/  SEL R21, R24, RZ, P4 ;  /* 0x000000ff18157207 */ /* 0x008fca0002000000 */
[----:B------:R-:W-:Y:S01]  /*1590*/  FFMA R29, R10, R29, R21 ;  /* 0x0000001d0a1d7223 */ /* 0x000fe20000000015 */
[----:B------:R-:W-:Y:S02]  /*15a0*/  SEL R24, R5, RZ, P4 ;  /* 0x000000ff05187207 */ /* 0x000fe40002000000 */
[----:B------:R-:W-:Y:S02]  /*15b0*/  SEL R25, R25, RZ, P4 ;  /* 0x000000ff19197207 */ /* 0x000fe40002000000 */
[C---:B------:R-:W-:Y:S02]  /*15c0*/  FSETP.GEU.AND P3, PT, R29.reuse, RZ, PT ;  /* 0x000000ff1d00720b */ /* 0x040fe40003f6e000 */
[----:B------:R-:W-:Y:S01]  /*15d0*/  SEL R5, R22, RZ, P0 ;  /* 0x000000ff16057207 */ /* 0x000fe20000000000 */
[----:B------:R-:W-:Y:S01]  /*15e0*/  FFMA R39, R24, R39, R25 ;  /* 0x0000002718277223 */ /* 0x000fe20000000019 */
[----:B------:R-:W-:Y:S02]  /*15f0*/  FSEL R29, R29, RZ, P3 ;  /* 0x000000ff1d1d7208 */ /* 0x000fe40001800000 */
[----:B------:R-:W-:Y:S01]  /*1600*/  FSETP.GEU.AND P3, PT, R30, RZ, PT ;  /* 0x000000ff1e00720b */ /* 0x000fe20003f6e000 */
[----:B------:R-:W-:-:S03]  /*1610*/  FFMA R3, R58, R3, R5 ;  /* 0x000000033a037223 */ /* 0x000fc60000000005 */
[----:B------:R-:W-:Y:S02]  /*1620*/  FSEL R2, R30, RZ, P3 ;  /* 0x000000ff1e027208 */ /* 0x000fe40001800000 */
[----:B------:R-:W-:Y:S02]  /*1630*/  FSETP.GEU.AND P3, PT, R39, RZ, PT ;  /* 0x000000ff2700720b */ /* 0x000fe40003f6e000 */
[----:B------:R-:W-:Y:S02]  /*1640*/  SEL R22, R7, RZ, P4 ;  /* 0x000000ff07167207 */ /* 0x000fe40002000000 */
[----:B------:R-:W-:Y:S02]  /*1650*/  FSEL R39, R39, RZ, P3 ;  /* 0x000000ff27277208 */ /* 0x000fe40001800000 */
[----:B------:R-:W-:Y:S02]  /*1660*/  SEL R27, R27, RZ, P4 ;  /* 0x000000ff1b1b7207 */ /* 0x000fe40002000000 */
[----:B------:R-:W-:-:S02]  /*1670*/  FSETP.GEU.AND P3, PT, R3, RZ, PT ;  /* 0x000000ff0300720b */ /* 0x000fc40003f6e000 */
[----:B------:R-:W-:Y:S01]  /*1680*/  SEL R20, R6, RZ, P4 ;  /* 0x000000ff06147207 */ /* 0x000fe20002000000 */
[----:B------:R-:W-:Y:S01]  /*1690*/  FFMA R49, R22, R49, R27 ;  /* 0x0000003116317223 */ /* 0x000fe2000000001b */
[----:B------:R-:W-:Y:S02]  /*16a0*/  FSEL R5, R3, RZ, P3 ;  /* 0x000000ff03057208 */ /* 0x000fe40001800000 */
[----:B------:R-:W-:Y:S02]  /*16b0*/  SEL R21, R26, RZ, P4 ;  /* 0x000000ff1a157207 */ /* 0x000fe40002000000 */
[----:B------:R-:W-:Y:S02]  /*16c0*/  FSETP.GEU.AND P3, PT, R36, RZ, PT ;  /* 0x000000ff2400720b */ /* 0x000fe40003f6e000 */
[----:B------:R-:W-:Y:S01]  /*16d0*/  SEL R6, R19, RZ, P5 ;  /* 0x000000ff13067207 */ /* 0x000fe20002800000 */
[----:B------:R-:W-:Y:S01]  /*16e0*/  FFMA R41, R20, R41, R21 ;  /* 0x0000002914297223 */ /* 0x000fe20000000015 */
[----:B------:R-:W-:-:S02]  /*16f0*/  FSEL R3, R36, RZ, P3 ;  /* 0x000000ff24037208 */ /* 0x000fc40001800000 */
[C---:B------:R-:W-:Y:S01]  /*1700*/  FSETP.GEU.AND P3, PT, R49.reuse, RZ, PT ;  /* 0x000000ff3100720b */ /* 0x040fe20003f6e000 */
[----:B------:R-:W-:Y:S01]  /*1710*/  FFMA R65, R6, R65, R15 ;  /* 0x0000004106417223 */ /* 0x000fe2000000000f */
[----:B------:R-:W-:Y:S02]  /*1720*/  SEL R7, R18, RZ, P5 ;  /* 0x000000ff12077207 */ /* 0x000fe40002800000 */
[----:B------:R-:W-:Y:S02]  /*1730*/  FSEL R49, R49, RZ, P3 ;  /* 0x000000ff31317208 */ /* 0x000fe40001800000 */
[----:B------:R-:W-:Y:S01]  /*1740*/  FSETP.GEU.AND P3, PT, R41, RZ, PT ;  /* 0x000000ff2900720b */ /* 0x000fe20003f6e000 */
[----:B------:R-:W-:Y:S01]  /*1750*/  FFMA R64, R7, R64, R14 ;  /* 0x0000004007407223 */ /* 0x000fe2000000000e */
[----:B------:R-:W-:Y:S02]  /*1760*/  SEL R6, R13, RZ, P5 ;  /* 0x000000ff0d067207 */ /* 0x000fe40002800000 */
[----:B------:R-:W-:-:S02]  /*1770*/  FSEL R41, R41, RZ, P3 ;  /* 0x000000ff29297208 */ /* 0x000fc40001800000 */
[----:B------:R-:W-:Y:S02]  /*1780*/  FSETP.GEU.AND P3, PT, R65, RZ, PT ;  /* 0x000000ff4100720b */ /* 0x000fe40003f6e000 */
[----:B------:R-:W-:Y:S01]  /*1790*/  @P1 FSEL R3, R49, RZ, P6 ;  /* 0x000000ff31031208 */ /* 0x000fe20003000000 */
[----:B------:R-:W-:Y:S01]  /*17a0*/  FFMA R42, R17, R42, R6 ;  /* 0x0000002a112a7223 */ /* 0x000fe20000000006 */
[----:B------:R-:W-:Y:S02]  /*17b0*/  @!P2 FSEL R3, R65, RZ, P3 ;  /* 0x000000ff4103a208 */ /* 0x000fe40001800000 */
[----:B------:R-:W-:Y:S02]  /*17c0*/  SEL R15, R12, RZ, P5 ;  /* 0x000000ff0c0f7207 */ /* 0x000fe40002800000 */
[----:B------:R-:W-:Y:S02]  /*17d0*/  FSETP.GEU.AND P3, PT, R64, RZ, PT ;  /* 0x000000ff4000720b */ /* 0x000fe40003f6e000 */
[----:B------:R-:W-:Y:S01]  /*17e0*/  @P1 FSEL R5, R41, RZ, P6 ;  /* 0x000000ff29051208 */ /* 0x000fe20003000000 */
[----:B------:R-:W-:Y:S01]  /*17f0*/  FFMA R31, R16, R31, R15 ;  /* 0x0000001f101f7223 */ /* 0x000fe2000000000f */
[----:B------:R-:W-:-:S02]  /*1800*/  @!P2 FSEL R5, R64, RZ, P3 ;  /* 0x000000ff4005a208 */ /* 0x000fc40001800000 */
[C---:B------:R-:W-:Y:S02]  /*1810*/  FSETP.GEU.AND P3, PT, R42.reuse, RZ, PT ;  /* 0x000000ff2a00720b */ /* 0x040fe40003f6e000 */
[----:B------:R-:W-:Y:S02]  /*1820*/  @P1 FSEL R2, R39, RZ, P6 ;  /* 0x000000ff27021208 */ /* 0x000fe40003000000 */
[----:B------:R-:W-:Y:S02]  /*1830*/  @!P2 FSEL R2, R42, RZ, P3 ;  /* 0x000000ff2a02a208 */ /* 0x000fe40001800000 */
[----:B------:R-:W-:Y:S02]  /*1840*/  FSETP.GEU.AND P3, PT, R31, RZ, PT ;  /* 0x000000ff1f00720b */ /* 0x000fe40003f6e000 */
[----:B------:R-:W-:Y:S02]  /*1850*/  @P1 FSEL R4, R29, RZ, P6 ;  /* 0x000000ff1d041208 */ /* 0x000fe40003000000 */
[----:B------:R-:W-:-:S02]  /*1860*/  @!P2 FSEL R4, R31, RZ, P3 ;  /* 0x000000ff1f04a208 */ /* 0x000fc40001800000 */
[----:B------:R-:W-:-:S04]  /*1870*/  ISETP.GE.AND P3, PT, R0, 0x80, PT ;  /* 0x000000800000780c */ /* 0x000fc80003f66270 */
[----:B------:R-:W-:Y:S02]  /*1880*/  ISETP.LT.AND P6, PT, R90, 0x400, !P3 ;  /* 0x000004005a00780c */ /* 0x000fe40005fc1270 */
[----:B------:R-:W-:Y:S02]  /*1890*/  CS2R R12, SRZ ;  /* 0x00000000000c7805 */ /* 0x000fe4000001ff00 */
[----:B------:R-:W-:Y:S01]  /*18a0*/  CS2R R14, SRZ ;  /* 0x00000000000e7805 */ /* 0x000fe2000001ff00 */
[----:B0-----:R-:W-:-:S08]  /*18b0*/  IMAD.WIDE R6, R0, 0x4, R50 ;  /* 0x0000000400067825 */ /* 0x001fd000078e0232 */
[----:B------:R1:W2:Y:S01]  /*18c0*/  @P6 LDG.E.EL.128 R12, desc[UR6][R6.64] ;  /* 0x00000006060c6981 */ /* 0x0002a2000c2e1d00 */
[----:B------:R-:W-:Y:S01]  /*18d0*/  IMAD.SHL.U32 R41, R40, 0x80, RZ ;  /* 0x0000008028297824 */ /* 0x000fe200078e00ff */
[----:B------:R-:W-:Y:S02]  /*18e0*/  CS2R R16, SRZ ;  /* 0x0000000000107805 */ /* 0x000fe4000001ff00 */
[----:B------:R-:W-:Y:S02]  /*18f0*/  CS2R R18, SRZ ;  /* 0x0000000000127805 */ /* 0x000fe4000001ff00 */
[----:B------:R-:W-:Y:S02]  /*1900*/  CS2R R20, SRZ ;  /* 0x0000000000147805 */ /* 0x000fe4000001ff00 */
[----:B------:R-:W-:Y:S01]  /*1910*/  CS2R R22, SRZ ;  /* 0x0000000000167805 */ /* 0x000fe2000001ff00 */
[----:B-1----:R-:W-:-:S05]  /*1920*/  IMAD.WIDE R6, R0, 0x4, R52 ;  /* 0x0000000400067825 */ /* 0x002fca00078e0234 */
[----:B------:R-:W3:Y:S01]  /*1930*/  @P6 LDG.E.EL.128 R20, desc[UR6][R6.64] ;  /* 0x0000000606146981 */ /* 0x000ee2000c2e1d00 */
[----:B--2---:R-:W-:Y:S02]  /*1940*/  SEL R13, R13, RZ, P6 ;  /* 0x000000ff0d0d7207 */ /* 0x004fe40003000000 */
[----:B------:R-:W-:-:S03]  /*1950*/  SEL R12, R12, RZ, P6 ;  /* 0x000000ff0c0c7207 */ /* 0x000fc60003000000 */
[----:B------:R-:W-:Y:S02]  /*1960*/  FADD R13, R13, 9.9999997473787516356e-06 ;  /* 0x3727c5ac0d0d7421 */ /* 0x000fe40000000000 */
[----:B------:R-:W-:Y:S02]  /*1970*/  FADD R12, R12, 9.9999997473787516356e-06 ;  /* 0x3727c5ac0c0c7421 */ /* 0x000fe40000000000 */
[----:B------:R0:W-:Y:S02]  /*1980*/  MUFU.SQRT R42, R13 ;  /* 0x0000000d002a7308 */ /* 0x0001e40000002000 */
[----:B0-----:R-:W-:-:S06]  /*1990*/  IMAD.IADD R13, R0, 0x1, R41 ;  /* 0x00000001000d7824 */ /* 0x001fcc00078e0229 */
[----:B------:R4:W0:Y:S02]  /*19a0*/  MUFU.SQRT R27, R12 ;  /* 0x0000000c001b7308 */ /* 0x0008240000002000 */
[----:B----4-:R-:W-:-:S05]  /*19b0*/  IMAD.WIDE R12, R13, 0x4, R54 ;  /* 0x000000040d0c7825 */ /* 0x010fca00078e0236 */
[----:B------:R5:W2:Y:S01]  /*19c0*/  @P6 LDG.E.EL.128 R16, desc[UR6][R12.64] ;  /* 0x000000060c106981 */ /* 0x000aa2000c2e1d00 */
[----:B------:R-:W-:Y:S02]  /*19d0*/  P2R R10, PR, RZ, 0x1 ;  /* 0x00000001ff0a7803 */ /* 0x000fe40000000000 */
[C---:B0-----:R-:W-:Y:S02]  /*19e0*/  FSETP.GT.AND P0, PT, R27.reuse, 8.50705917302346158658e+37, PT ;  /* 0x7e8000001b00780b */ /* 0x041fe40003f04000 */
[----:B------:R-:W-:Y:S02]  /*19f0*/  P2R R39, PR, RZ, 0x2 ;  /* 0x00000002ff277803 */ /* 0x000fe40000000000 */
[----:B------:R-:W-:-:S09]  /*1a00*/  FSETP.GEU.AND P1, PT, R27, 1.175494350822287508e-38, PT ;  /* 0x008000001b00780b */ /* 0x000fd20003f2e000 */
[----:B------:R-:W-:-:S04]  /*1a10*/  @P0 FMUL R27, R27, 0.25 ;  /* 0x3e8000001b1b0820 */ /* 0x000fc80000400000 */
[----:B------:R-:W-:-:S06]  /*1a20*/  @!P1 FMUL R27, R27, 16777216 ;  /* 0x4b8000001b1b9820 */ /* 0x000fcc0000400000 */
[----:B------:R-:W0:Y:S01]  /*1a30*/  MUFU.RCP R27, R27 ;  /* 0x0000001b001b7308 */ /* 0x000e220000001000 */
[----:B------:R-:W-:Y:S02]  /*1a40*/  FSEL R24, R37, 1, P0 ;  /* 0x3f80000025187808 */ /* 0x000fe40000000000 */
[----:B---3--:R-:W-:-:S03]  /*1a50*/  SEL R25, R20, RZ, P6 ;  /* 0x000000ff14197207 */ /* 0x008fc60003000000 */
[----:B------:R-:W-:Y:S01]  /*1a60*/  @!P1 FMUL R24, R24, 16777216 ;  /* 0x4b80000018189820 */ /* 0x000fe20000400000 */
[----:B------:R-:W-:Y:S01]  /*1a70*/  CS2R R30, SRZ ;  /* 0x00000000001e7805 */ /* 0x000fe2000001ff00 */
[----:B-----5:R-:W-:-:S04]  /*1a80*/  IMAD.WIDE R12, R0, 0x4, R46 ;  /* 0x00000004000c7825 */ /* 0x020fc800078e022e */
[----:B0-----:R-:W-:Y:S01]  /*1a90*/  FMUL R29, R27, R24 ;  /* 0x000000181b1d7220 */ /* 0x001fe20000400000 */
[----:B------:R-:W-:Y:S01]  /*1aa0*/  CS2R R26, SRZ ;  /* 0x00000000001a7805 */ /* 0x000fe2000001ff00 */
[----:B------:R-:W-:Y:S01]  /*1ab0*/  IMAD.WIDE R6, R0, 0x4, R44 ;  /* 0x0000000400067825 */ /* 0x000fe200078e022c */
[----:B--2---:R-:W-:-:S05]  /*1ac0*/  SEL R16, R16, RZ, P6 ;  /* 0x000000ff10107207 */ /* 0x004fca0003000000 */
[----:B------:R-:W-:Y:S01]  /*1ad0*/  FADD R16, R16, -R25 ;  /* 0x8000001910107221 */ /* 0x000fe20000000000 */
[----:B------:R-:W-:-:S03]  /*1ae0*/  CS2R R24, SRZ ;  /* 0x0000000000187805 */ /* 0x000fc6000001ff00 */
[----:B------:R-:W-:Y:S01]  /*1af0*/  FMUL R16, R29, R16 ;  /* 0x000000101d107220 */ /* 0x000fe20000400000 */
[----:B------:R-:W-:Y:S02]  /*1b00*/  CS2R R28, SRZ ;  /* 0x00000000001c7805 */ /* 0x000fe4000001ff00 */
[----:B------:R0:W2:Y:S04]  /*1b10*/  @P6 LDG.E.EL.128 R24, desc[UR6][R12.64] ;  /* 0x000000060c186981 */ /* 0x0000a8000c2e1d00 */
[----:B------:R1:W3:Y:S01]  /*1b20*/  @P6 LDG.E.EL.128 R28, desc[UR6][R6.64] ;  /* 0x00000006061c6981 */ /* 0x0002e2000c2e1d00 */
[----:B------:R-:W-:Y:S02]  /*1b30*/  P2R R36, PR, RZ, 0x4 ;  /* 0x00000004ff247803 */ /* 0x000fe40000000000 */
[----:B------:R-:W-:-:S02]  /*1b40*/  FSETP.GT.AND P2, PT, R42, 8.50705917302346158658e+37, PT ;  /* 0x7e8000002a00780b */ /* 0x000fc40003f44000 */
[----:B------:R-:W-:-:S11]  /*1b50*/  FSETP.GEU.AND P0, PT, R42, 1.175494350822287508e-38, PT ;  /* 0x008000002a00780b */ /* 0x000fd60003f0e000 */
[----:B------:R-:W-:-:S04]  /*1b60*/  @P2 FMUL R42, R42, 0.25 ;  /* 0x3e8000002a2a2820 */ /* 0x000fc80000400000 */
[----:B------:R-:W-:-:S04]  /*1b70*/  @!P0 FMUL R42, R42, 16777216 ;  /* 0x4b8000002a2a8820 */ /* 0x000fc80000400000 */
[----:B0-----:R-:W0:Y:S01]  /*1b80*/  MUFU.RCP R13, R42 ;  /* 0x0000002a000d7308 */ /* 0x001e220000001000 */
[----:B------:R-:W-:Y:S02]  /*1b90*/  FSEL R38, R37, 1, P2 ;  /* 0x3f80000025267808 */ /* 0x000fe40001000000 */
[----:B------:R-:W-:Y:S02]  /*1ba0*/  SEL R12, R21, RZ, P6 ;  /* 0x000000ff150c7207 */ /* 0x000fe40003000000 */
[----:B------:R-:W-:Y:S01]  /*1bb0*/  SEL R17, R17, RZ, P6 ;  /* 0x000000ff11117207 */ /* 0x000fe20003000000 */
[----:B------:R-:W-:-:S04]  /*1bc0*/  @!P0 FMUL R38, R38, 16777216 ;  /* 0x4b80000026268820 */ /* 0x000fc80000400000 */
[----:B-1----:R-:W-:Y:S01]  /*1bd0*/  FADD R6, R17, -R12 ;  /* 0x8000000c11067221 */ /* 0x002fe20000000000 */
[----:B0-----:R-:W-:-:S04]  /*1be0*/  FMUL R13, R13, R38 ;  /* 0x000000260d0d7220 */ /* 0x001fc80000400000 */
[----:B------:R-:W-:Y:S01]  /*1bf0*/  FMUL R6, R13, R6 ;  /* 0x000000060d067220 */ /* 0x000fe20000400000 */
[----:B------:R-:W-:-:S05]  /*1c00*/  SEL R7, R15, RZ, P6 ;  /* 0x000000ff0f077207 */ /* 0x000fca0003000000 */
[----:B------:R-:W-:-:S04]  /*1c10*/  FADD R7, R7, 9.9999997473787516356e-06 ;  /* 0x3727c5ac07077421 */ /* 0x000fc80000000000 */
[----:B------:R0:W-:Y:S01]  /*1c20*/  MUFU.SQRT R13, R7 ;  /* 0x00000007000d7308 */ /* 0x0001e20000002000 */
[----:B------:R-:W-:Y:S02]  /*1c30*/  SEL R15, R22, RZ, P6 ;  /* 0x000000ff160f7207 */ /* 0x000fe40003000000 */
[----:B------:R-:W-:-:S05]  /*1c40*/  SEL R18, R18, RZ, P6 ;  /* 0x000000ff12127207 */ /* 0x000fca0003000000 */
[----:B0-----:R-:W-:Y:S01]  /*1c50*/  FADD R7, R18, -R15 ;  /* 0x8000000f12077221 */ /* 0x001fe20000000000 */
[----:B------:R-:W-:-:S04]  /*1c60*/  LOP3.LUT R8, R89, 0x4, R8, 0xfe, !PT ;  /* 0x0000000459087812 */ /* 0x000fc800078efe08 */
[----:B------:R-:W-:-:S04]  /*1c70*/  LEA.HI R11, R11, R8, RZ, 0x9 ;  /* 0x000000080b0b7211 */ /* 0x000fc800078f48ff */
[----:B------:R-:W-:Y:S02]  /*1c80*/  LOP3.LUT R11, R11, 0xfffffe00, RZ, 0xc0, !PT ;  /* 0xfffffe000b0b7812 */ /* 0x000fe400078ec0ff */
[----:B------:R-:W-:-:S03]  /*1c90*/  SEL R19, R19, RZ, P6 ;  /* 0x000000ff13137207 */ /* 0x000fc60003000000 */
[----:B------:R-:W-:-:S04]  /*1ca0*/  IMAD.IADD R42, R8, 0x1, -R11 ;  /* 0x00000001082a7824 */ /* 0x000fc800078e0a0b */
[----:B------:R-:W-:-:S04]  /*1cb0*/  IMAD.IADD R41, R42, 0x1, R41 ;  /* 0x000000012a297824 */ /* 0x000fc800078e0229 */
[----:B------:R-:W-:Y:S01]  /*1cc0*/  IMAD.WIDE R54, R41, 0x4, R54 ;  /* 0x0000000429367825 */ /* 0x000fe200078e0236 */
[----:B--2---:R-:W-:Y:S02]  /*1cd0*/  SEL R25, R25, RZ, P6 ;  /* 0x000000ff19197207 */ /* 0x004fe40003000000 */
[----:B---3--:R-:W-:-:S05]  /*1ce0*/  SEL R12, R29, RZ, P6 ;  /* 0x000000ff1d0c7207 */ /* 0x008fca0003000000 */
[----:B------:R-:W-:-:S05]  /*1cf0*/  FFMA R6, R25, R6, R12 ;  /* 0x0000000619067223 */ /* 0x000fca000000000c */
[----:B------:R-:W-:-:S04]  /*1d00*/  FSETP.GEU.AND P0, PT, R6, RZ, PT ;  /* 0x000000ff0600720b */ /* 0x000fc80003f0e000 */
[----:B------:R-:W-:Y:S02]  /*1d10*/  @!P3 FSEL R2, R6, RZ, P0 ;  /* 0x000000ff0602b208 */ /* 0x000fe40000000000 */
[----:B------:R-:W-:-:S05]  /*1d20*/  SEL R6, R14, RZ, P6 ;  /* 0x000000ff0e067207 */ /* 0x000fca0003000000 */
[----:B------:R-:W-:-:S04]  /*1d30*/  FADD R6, R6, 9.9999997473787516356e-06 ;  /* 0x3727c5ac06067421 */ /* 0x000fc80000000000 */
[----:B------:R-:W0:Y:S01]  /*1d40*/  MUFU.SQRT R12, R6 ;  /* 0x00000006000c7308 */ /* 0x000e220000002000 */
[----:B------:R-:W-:Y:S02]  /*1d50*/  SEL R43, R24, RZ, P6 ;  /* 0x000000ff182b7207 */ /* 0x000fe40003000000 */
[----:B------:R-:W-:Y:S02]  /*1d60*/  SEL R28, R28, RZ, P6 ;  /* 0x000000ff1c1c7207 */ /* 0x000fe40003000000 */
[C---:B0-----:R-:W-:Y:S02]  /*1d70*/  FSETP.GT.AND P0, PT, R12.reuse, 8.50705917302346158658e+37, PT ;  /* 0x7e8000000c00780b */ /* 0x041fe40003f04000 */
[----:B------:R-:W-:Y:S01]  /*1d80*/  FSETP.GEU.AND P2, PT, R12, 1.175494350822287508e-38, PT ;  /* 0x008000000c00780b */ /* 0x000fe20003f4e000 */
[----:B------:R-:W-:Y:S01]  /*1d90*/  FFMA R16, R43, R16, R28 ;  /* 0x000000102b107223 */ /* 0x000fe2000000001c */
[----:B------:R-:W-:-:S04]  /*1da0*/  FSEL R17, R37, 1, P0 ;  /* 0x3f80000025117808 */ /* 0x000fc80000000000 */
[----:B------:R-:W-:-:S05]  /*1db0*/  FSETP.GEU.AND P1, PT, R16, RZ, PT ;  /* 0x000000ff1000720b */ /* 0x000fca0003f2e000 */
[----:B------:R-:W-:Y:S01]  /*1dc0*/  @P0 FMUL R12, R12, 0.25 ;  /* 0x3e8000000c0c0820 */ /* 0x000fe20000400000 */
[----:B------:R-:W-:-:S03]  /*1dd0*/  FSETP.GT.AND P0, PT, R13, 8.50705917302346158658e+37, PT ;  /* 0x7e8000000d00780b */ /* 0x000fc60003f04000 */
[----:B------:R-:W-:Y:S01]  /*1de0*/  @!P2 FMUL R12, R12, 16777216 ;  /* 0x4b8000000c0ca820 */ /* 0x000fe20000400000 */
[----:B------:R-:W-:Y:S02]  /*1df0*/  @!P3 FSEL R4, R16, RZ, P1 ;  /* 0x000000ff1004b208 */ /* 0x000fe40000800000 */
[----:B------:R-:W-:-:S03]  /*1e00*/  FSETP.GEU.AND P1, PT, R13, 1.175494350822287508e-38, PT ;  /* 0x008000000d00780b */ /* 0x000fc60003f2e000 */
[----:B------:R-:W0:Y:S01]  /*1e10*/  MUFU.RCP R12, R12 ;  /* 0x0000000c000c7308 */ /* 0x000e220000001000 */
[----:B------:R-:W-:-:S03]  /*1e20*/  @!P2 FMUL R17, R17, 16777216 ;  /* 0x4b8000001111a820 */ /* 0x000fc60000400000 */
[----:B------:R-:W-:Y:S01]  /*1e30*/  @P0 FMUL R13, R13, 0.25 ;  /* 0x3e8000000d0d0820 */ /* 0x000fe20000400000 */
[----:B------:R-:W-:Y:S02]  /*1e40*/  FSEL R6, R37, 1, P0 ;  /* 0x3f80000025067808 */ /* 0x000fe40000000000 */
[----:B------:R-:W-:-:S03]  /*1e50*/  ISETP.NE.AND P0, PT, R10, RZ, PT ;  /* 0x000000ff0a00720c */ /* 0x000fc60003f05270 */
[----:B------:R-:W-:Y:S01]  /*1e60*/  @!P1 FMUL R13, R13, 16777216 ;  /* 0x4b8000000d0d9820 */ /* 0x000fe20000400000 */
[----:B------:R-:W-:Y:S01]  /*1e70*/  SEL R26, R26, RZ, P6 ;  /* 0x000000ff1a1a7207 */ /* 0x000fe20003000000 */
[----:B0-----:R-:W-:Y:S01]  /*1e80*/  FMUL R10, R12, R17 ;  /* 0x000000110c0a7220 */ /* 0x001fe20000400000 */
[----:B------:R-:W-:-:S03]  /*1e90*/  SEL R15, R30, RZ, P6 ;  /* 0x000000ff1e0f7207 */ /* 0x000fc60003000000 */
[----:B------:R-:W0:Y:S01]  /*1ea0*/  MUFU.RCP R13, R13 ;  /* 0x0000000d000d7308 */ /* 0x000e220000001000 */
[----:B------:R-:W-:-:S04]  /*1eb0*/  FMUL R7, R10, R7 ;  /* 0x000000070a077220 */ /* 0x000fc80000400000 */
[----:B------:R-:W-:Y:S01]  /*1ec0*/  FFMA R7, R26, R7, R15 ;  /* 0x000000071a077223 */ /* 0x000fe2000000000f */
[----:B------:R-:W-:-:S04]  /*1ed0*/  @!P1 FMUL R6, R6, 16777216 ;  /* 0x4b80000006069820 */ /* 0x000fc80000400000 */
[----:B------:R-:W-:-:S04]  /*1ee0*/  FSETP.GEU.AND P2, PT, R7, RZ, PT ;  /* 0x000000ff0700720b */ /* 0x000fc80003f4e000 */
[----:B------:R-:W-:Y:S01]  /*1ef0*/  @!P3 FSEL R5, R7, RZ, P2 ;  /* 0x000000ff0705b208 */ /* 0x000fe20001000000 */
[----:B0-----:R-:W-:Y:S01]  /*1f00*/  FMUL R7, R13, R6 ;  /* 0x000000060d077220 */ /* 0x001fe20000400000 */
[----:B------:R-:W-:-:S06]  /*1f10*/  IMAD.WIDE R12, R0, 0x4, R62 ;  /* 0x00000004000c7825 */ /* 0x000fcc00078e023e */
[----:B------:R-:W2:Y:S01]  /*1f20*/  LDG.E.EL.128 R12, desc[UR6][R12.64] ;  /* 0x000000060c0c7981 */ /* 0x000ea2000c2e1d00 */
[----:B------:R-:W-:Y:S02]  /*1f30*/  SEL R10, R23, RZ, P6 ;  /* 0x000000ff170a7207 */ /* 0x000fe40003000000 */
[----:B------:R-:W-:-:S03]  /*1f40*/  CS2R R28, SRZ ;  /* 0x00000000001c7805 */ /* 0x000fc6000001ff00 */
[----:B------:R-:W-:Y:S01]  /*1f50*/  FADD R6, R19, -R10 ;  /* 0x8000000a13067221 */ /* 0x000fe20000000000 */
[----:B------:R-:W-:Y:S02]  /*1f60*/  SEL R10, R31, RZ, P6 ;  /* 0x000000ff1f0a7207 */ /* 0x000fe40003000000 */
[----:B------:R-:W-:-:S06]  /*1f70*/  CS2R R30, SRZ ;  /* 0x00000000001e7805 */ /* 0x000fcc000001ff00 */
[----:B------:R-:W3:Y:S01]  /*1f80*/  @P6 LDG.E.EL.128 R28, desc[UR6][R54.64] ;  /* 0x00000006361c6981 */ /* 0x000ee2000c2e1d00 */
[----:B------:R-:W-:Y:S01]  /*1f90*/  SEL R27, R27, RZ, P6 ;  /* 0x000000ff1b1b7207 */ /* 0x000fe20003000000 */
[----:B------:R-:W-:Y:S01]  /*1fa0*/  FMUL R6, R7, R6 ;  /* 0x0000000607067220 */ /* 0x000fe20000400000 */
[----:B------:R-:W-:Y:S02]  /*1fb0*/  CS2R R20, SRZ ;  /* 0x0000000000147805 */ /* 0x000fe4000001ff00 */
[----:B------:R-:W-:Y:S01]  /*1fc0*/  CS2R R22, SRZ ;  /* 0x0000000000167805 */ /* 0x000fe2000001ff00 */
[----:B------:R-:W-:-:S04]  /*1fd0*/  IMAD.WIDE R52, R42, 0x4, R52 ;  /* 0x000000042a347825 */ /* 0x000fc800078e0234 */
[----:B------:R-:W-:Y:S01]  /*1fe0*/  FFMA R6, R27, R6, R10 ;  /* 0x000000061b067223 */ /* 0x000fe2000000000a */
[----:B------:R-:W-:Y:S02]  /*1ff0*/  CS2R R24, SRZ ;  /* 0x0000000000187805 */ /* 0x000fe4000001ff00 */
[----:B------:R-:W-:Y:S01]  /*2000*/  CS2R R26, SRZ ;  /* 0x00000000001a7805 */ /* 0x000fe2000001ff00 */
[C---:B------:R-:W-:Y:S01]  /*2010*/  IMAD.WIDE R50, R42.reuse, 0x4, R50 ;  /* 0x000000042a327825 */ /* 0x040fe200078e0232 */
[----:B------:R-:W-:Y:S01]  /*2020*/  CS2R R18, SRZ ;  /* 0x0000000000127805 */ /* 0x000fe2000001ff00 */
[----:B------:R-:W4:Y:S02]  /*2030*/  @P6 LDG.E.EL.128 R20, desc[UR6][R52.64] ;  /* 0x0000000634146981 */ /* 0x000f24000c2e1d00 */
[----:B------:R-:W-:Y:S02]  /*2040*/  IMAD.WIDE R46, R42, 0x4, R46 ;  /* 0x000000042a2e7825 */ /* 0x000fe400078e022e */
[----:B------:R-:W5:Y:S01]  /*2050*/  @P6 LDG.E.EL.128 R24, desc[UR6][R50.64] ;  /* 0x0000000632186981 */ /* 0x000f62000c2e1d00 */
[----:B------:R-:W-:-:S04]  /*2060*/  FSETP.GEU.AND P1, PT, R6, RZ, PT ;  /* 0x000000ff0600720b */ /* 0x000fc80003f2e000 */
[----:B------:R-:W-:Y:S01]  /*2070*/  @!P3 FSEL R3, R6, RZ, P1 ;  /* 0x000000ff0603b208 */ /* 0x000fe20000800000 */
[C---:B------:R-:W-:Y:S01]  /*2080*/  IMAD.WIDE R32, R42.reuse, 0x4, R32 ;  /* 0x000000042a207825 */ /* 0x040fe200078e0220 */
[----:B------:R-:W-:Y:S02]  /*2090*/  CS2R R80, SRZ ;  /* 0x0000000000507805 */ /* 0x000fe4000001ff00 */
[----:B------:R-:W-:Y:S01]  /*20a0*/  CS2R R82, SRZ ;  /* 0x0000000000527805 */ /* 0x000fe2000001ff00 */
[----:B------:R-:W-:-:S05]  /*20b0*/  IMAD.WIDE R44, R42, 0x4, R44 ;  /* 0x000000042a2c7825 */ /* 0x000fca00078e022c */
[----:B------:R-:W5:Y:S01]  /*20c0*/  @P6 LDG.E.EL.128 R80, desc[UR6][R44.64] ;  /* 0x000000062c506981 */ /* 0x000f62000c2e1d00 */
[----:B--2---:R-:W-:-:S04]  /*20d0*/  FADD R16, R15, 9.9999997473787516356e-06 ;  /* 0x3727c5ac0f107421 */ /* 0x004fc80000000000 */
[----:B------:R0:W-:Y:S02]  /*20e0*/  MUFU.SQRT R10, R16 ;  /* 0x00000010000a7308 */ /* 0x0001e40000002000 */
[----:B0-----:R-:W-:-:S06]  /*20f0*/  CS2R R16, SRZ ;  /* 0x0000000000107805 */ /* 0x001fcc000001ff00 */
[----:B------:R0:W2:Y:S01]  /*2100*/  @P6 LDG.E.EL.128 R16, desc[UR6][R46.64] ;  /* 0x000000062e106981 */ /* 0x0000a2000c2e1d00 */
[----:B------:R-:W-:Y:S01]  /*2110*/  FADD R14, R14, 9.9999997473787516356e-06 ;  /* 0x3727c5ac0e0e7421 */ /* 0x000fe20000000000 */
[----:B---3--:R-:W-:Y:S02]  /*2120*/  SEL R78, R29, RZ, P6 ;  /* 0x000000ff1d4e7207 */ /* 0x008fe40003000000 */
[----:B------:R-:W-:Y:S01]  /*2130*/  SEL R79, R30, RZ, P6 ;  /* 0x000000ff1e4f7207 */ /* 0x000fe20003000000 */
[----:B------:R1:W3:Y:S01]  /*2140*/  MUFU.SQRT R6, R14 ;  /* 0x0000000e00067308 */ /* 0x0002e20000002000 */
[----:B0-----:R-:W-:Y:S02]  /*2150*/  SEL R47, R28, RZ, P6 ;  /* 0x000000ff1c2f7207 */ /* 0x001fe40003000000 */
[----:B------:R-:W-:Y:S02]  /*2160*/  CS2R R28, SRZ ;  /* 0x00000000001c7805 */ /* 0x000fe4000001ff00 */
[----:B-1----:R-:W-:-:S02]  /*2170*/  SEL R14, R31, RZ, P6 ;  /* 0x000000ff1f0e7207 */ /* 0x002fc40003000000 */
[----:B------:R-:W-:-:S06]  /*2180*/  CS2R R30, SRZ ;  /* 0x00000000001e7805 */ /* 0x000fcc000001ff00 */
[----:B------:R0:W3:Y:S01]  /*2190*/  @P4 LDG.E.EL.128 R28, desc[UR6][R32.64+-0x700] ;  /* 0xfff90006201c4981 */ /* 0x0000e2000c2e1d00 */
[----:B----4-:R-:W-:Y:S02]  /*21a0*/  SEL R54, R21, RZ, P6 ;  /* 0x000000ff15367207 */ /* 0x010fe40003000000 */
[----:B------:R-:W-:Y:S02]  /*21b0*/  IADD3 R21, R42, -0x80, R48 ;  /* 0xffffff802a157810 */ /* 0x000fe40007ffe030 */
[----:B-----5:R-:W-:Y:S02]  /*21c0*/  SEL R24, R24, RZ, P6 ;  /* 0x000000ff18187207 */ /* 0x020fe40003000000 */
[----:B------:R-:W-:Y:S02]  /*21d0*/  SEL R25, R25, RZ, P6 ;  /* 0x000000ff19197207 */ /* 0x000fe40003000000 */
[----:B------:R-:W-:Y:S01]  /*21e0*/  SEL R55, R20, RZ, P6 ;  /* 0x000000ff14377207 */ /* 0x000fe20003000000 */
[----:B------:R-:W-:-:S04]  /*21f0*/  IMAD.WIDE R20, R21, 0x4, R34 ;  /* 0x0000000415147825 */ /* 0x000fc800078e0222 */
[----:B------:R-:W-:Y:S01]  /*2200*/  FADD R24, R24, 9.9999997473787516356e-06 ;  /* 0x3727c5ac18187421 */ /* 0x000fe20000000000 */
[----:B------:R-:W-:Y:S01]  /*2210*/  FADD R25, R25, 9.9999997473787516356e-06 ;  /* 0x3727c5ac19197421 */ /* 0x000fe20000000000 */
[----:B------:R-:W-:Y:S02]  /*2220*/  SEL R52, R23, RZ, P6 ;  /* 0x000000ff17347207 */ /* 0x000fe40003000000 */
[----:B------:R-:W-:Y:S01]  /*2230*/  SEL R53, R22, RZ, P6 ;  /* 0x000000ff16357207 */ /* 0x000fe20003000000 */
[----:B------:R-:W1:Y:S01]  /*2240*/  MUFU.SQRT R51, R24 ;  /* 0x0000001800337308 */ /* 0x000e620000002000 */
[----:B------:R-:W-:Y:S02]  /*2250*/  CS2R R22, SRZ ;  /* 0x0000000000167805 */ /* 0x000fe4000001ff00 */
[----:B0-----:R-:W-:-:S05]  /*2260*/  CS2R R32, SRZ ;  /* 0x0000000000207805 */ /* 0x001fca000001ff00 */
[----:B------:R0:W4:Y:S01]  /*2270*/  MUFU.SQRT R50, R25 ;  /* 0x0000001900327308 */ /* 0x0001220000002000 */
[----:B------:R-:W-:Y:S01]  /*2280*/  CS2R R34, SRZ ;  /* 0x0000000000227805 */ /* 0x000fe2000001ff00 */
[----:B0-----:R-:W-:Y:S01]  /*2290*/  IMAD.WIDE R24, R42, 0x4, R66 ;  /* 0x000000042a187825 */ /* 0x001fe200078e0242 */
[----:B------:R-:W-:Y:S02]  /*22a0*/  SEL R26, R26, RZ, P6 ;  /* 0x000000ff1a1a7207 */ /* 0x000fe40003000000 */
[----:B------:R-:W-:-:S03]  /*22b0*/  SEL R27, R27, RZ, P6 ;  /* 0x000000ff1b1b7207 */ /* 0x000fc60003000000 */
[----:B------:R-:W-:Y:S02]  /*22c0*/  FADD R26, R26, 9.9999997473787516356e-06 ;  /* 0x3727c5ac1a1a7421 */ /* 0x000fe40000000000 */
[----:B------:R-:W-:Y:S02]  /*22d0*/  FADD R27, R27, 9.9999997473787516356e-06 ;  /* 0x3727c5ac1b1b7421 */ /* 0x000fe40000000000 */
[----:B------:R-:W0:Y:S08]  /*22e0*/  MUFU.SQRT R49, R26 ;  /* 0x0000001a00317308 */ /* 0x000e300000002000 */
[----:B------:R5:W0:Y:S02]  /*22f0*/  MUFU.SQRT R11, R27 ;  /* 0x0000001b000b7308 */ /* 0x000a240000002000 */
[----:B-----5:R-:W-:-:S02]  /*2300*/  CS2R R26, SRZ ;  /* 0x00000000001a7805 */ /* 0x020fc4000001ff00 */
[----:B--2---:R-:W-:Y:S02]  /*2310*/  SEL R46, R16, RZ, P6 ;  /* 0x000000ff102e7207 */ /* 0x004fe40003000000 */
[----:B------:R-:W-:Y:S02]  /*2320*/  SEL R88, R17, RZ, P6 ;  /* 0x000000ff11587207 */ /* 0x000fe40003000000 */
[----:B------:R-:W-:Y:S02]  /*2330*/  CS2R R16, SRZ ;  /* 0x0000000000107805 */ /* 0x000fe4000001ff00 */
[----:B------:R-:W-:Y:S02]  /*2340*/  SEL R87, R18, RZ, P6 ;  /* 0x000000ff12577207 */ /* 0x000fe40003000000 */
[----:B------:R-:W-:Y:S02]  /*2350*/  SEL R86, R19, RZ, P6 ;  /* 0x000000ff13567207 */ /* 0x000fe40003000000 */
[----:B------:R-:W-:-:S06]  /*2360*/  CS2R R18, SRZ ;  /* 0x0000000000127805 */ /* 0x000fcc000001ff00 */
[----:B------:R2:W5:Y:S02]  /*2370*/  @P5 LDG.E.EL.128 R16, desc[UR6][R20.64] ;  /* 0x0000000614105981 */ /* 0x000564000c2e1d00 */
[----:B--2---:R-:W-:-:S06]  /*2380*/  CS2R R20, SRZ ;  /* 0x0000000000147805 */ /* 0x004fcc000001ff00 */
[----:B------:R2:W5:Y:S02]  /*2390*/  @P5 LDG.E.EL.128 R20, desc[UR6][R24.64+-0x200] ;  /* 0xfffe000618145981 */ /* 0x000564000c2e1d00 */
[----:B--2---:R-:W-:-:S05]  /*23a0*/  IMAD.WIDE R24, R42, 0x4, R70 ;  /* 0x000000042a187825 */ /* 0x004fca00078e0246 */
[----:B------:R2:W5:Y:S01]  /*23b0*/  @P5 LDG.E.EL.128 R32, desc[UR6][R24.64+-0x200] ;  /* 0xfffe000618205981 */ /* 0x000562000c2e1d00 */
[----:B---3--:R-:W-:Y:S02]  /*23c0*/  SEL R28, R28, RZ, P4 ;  /* 0x000000ff1c1c7207 */ /* 0x008fe40002000000 */
[----:B------:R-:W-:-:S03]  /*23d0*/  SEL R29, R29, RZ, P4 ;  /* 0x000000ff1d1d7207 */ /* 0x000fc60002000000 */
[----:B------:R-:W-:Y:S02]  /*23e0*/  FADD R28, R28, 9.9999997473787516356e-06 ;  /* 0x3727c5ac1c1c7421 */ /* 0x000fe40000000000 */
[----:B------:R-:W-:Y:S02]  /*23f0*/  FADD R29, R29, 9.9999997473787516356e-06 ;  /* 0x3727c5ac1d1d7421 */ /* 0x000fe40000000000 */
[----:B------:R-:W3:Y:S01]  /*2400*/  MUFU.SQRT R56, R28 ;  /* 0x0000001c00387308 */ /* 0x000ee20000002000 */
[----:B--2---:R-:W-:-:S07]  /*2410*/  CS2R R24, SRZ ;  /* 0x0000000000187805 */ /* 0x004fce000001ff00 */
[----:B------:R2:W0:Y:S02]  /*2420*/  MUFU.SQRT R58, R29 ;  /* 0x0000001d003a7308 */ /* 0x0004240000002000 */
[----:B--2---:R-:W-:-:S05]  /*2430*/  IMAD.WIDE R28, R42, 0x4, R72 ;  /* 0x000000042a1c7825 */ /* 0x004fca00078e0248 */
[----:B------:R2:W5:Y:S01]  /*2440*/  @P0 LDG.E.EL.128 R24, desc[UR6][R28.64+-0x600] ;  /* 0xfffa00061c180981 */ /* 0x000562000c2e1d00 */
[----:B------:R-:W-:Y:S01]  /*2450*/  FSETP.GT.AND P1, PT, R6, 8.50705917302346158658e+37, PT ;  /* 0x7e8000000600780b */ /* 0x000fe20003f24000 */
[----:B------:R-:W-:Y:S01]  /*2460*/  IMAD.MOV.U32 R91, RZ, RZ, 0x3e800000 ;  /* 0x3e800000ff5b7424 */ /* 0x000fe200078e00ff */
[----:B------:R-:W-:Y:S02]  /*2470*/  P2R R38, PR, RZ, 0x8 ;  /* 0x00000008ff267803 */ /* 0x000fe40000000000 */
[----:B------:R-:W-:Y:S02]  /*2480*/  FSETP.GT.AND P3, PT, R10, 8.50705917302346158658e+37, PT ;  /* 0x7e8000000a00780b */ /* 0x000fe40003f64000 */
[----:B------:R-:W-:Y:S02]  /*2490*/  FSETP.GEU.AND P2, PT, R6, 1.175494350822287508e-38, PT ;  /* 0x008000000600780b */ /* 0x000fe40003f4e000 */
[----:B------:R-:W-:Y:S02]  /*24a0*/  FSEL R7, R91, 1, P1 ;  /* 0x3f8000005b077808 */ /* 0x000fe40000800000 */
[----:B------:R-:W-:-:S03]  /*24b0*/  SEL R75, R80, RZ, P6 ;  /* 0x000000ff504b7207 */ /* 0x000fc60003000000 */
[----:B------:R-:W-:Y:S01]  /*24c0*/  @P1 FMUL R6, R6, 0.25 ;  /* 0x3e80000006061820 */ /* 0x000fe20000400000 */
[----:B------:R-:W-:Y:S02]  /*24d0*/  FSETP.GEU.AND P1, PT, R10, 1.175494350822287508e-38, PT ;  /* 0x008000000a00780b */ /* 0x000fe40003f2e000 */
[----:B------:R-:W-:Y:S02]  /*24e0*/  SEL R85, R81, RZ, P6 ;  /* 0x000000ff51557207 */ /* 0x000fe40003000000 */
[----:B------:R-:W-:Y:S02]  /*24f0*/  SEL R84, R82, RZ, P6 ;  /* 0x000000ff52547207 */ /* 0x000fe40003000000 */
[----:B------:R-:W-:Y:S01]  /*2500*/  SEL R83, R83, RZ, P6 ;  /* 0x000000ff53537207 */ /* 0x000fe20003000000 */
[----:B------:R-:W-:Y:S01]  /*2510*/  @P3 FMUL R10, R10, 0.25 ;  /* 0x3e8000000a0a3820 */ /* 0x000fe20000400000 */
[----:B-1----:R-:W-:Y:S02]  /*2520*/  FSETP.GT.AND P6, PT, R51, 8.50705917302346158658e+37, PT ;  /* 0x7e8000003300780b */ /* 0x002fe40003fc4000 */
[----:B------:R-:W-:-:S02]  /*2530*/  FSEL R15, R91, 1, P3 ;  /* 0x3f8000005b0f7808 */ /* 0x000fc40001800000 */
[----:B------:R-:W-:Y:S01]  /*2540*/  SEL R30, R30, RZ, P4 ;  /* 0x000000ff1e1e7207 */ /* 0x000fe20002000000 */
[----:B------:R-:W-:Y:S01]  /*2550*/  @!P1 FMUL R10, R10, 16777216 ;  /* 0x4b8000000a0a9820 */ /* 0x000fe20000400000 */
[----:B------:R-:W-:Y:S01]  /*2560*/  SEL R31, R31, RZ, P4 ;  /* 0x000000ff1f1f7207 */ /* 0x000fe20002000000 */
[----:B------:R-:W-:Y:S01]  /*2570*/  @!P1 FMUL R15, R15, 16777216 ;  /* 0x4b8000000f0f9820 */ /* 0x000fe20000400000 */
[----:B------:R-:W-:Y:S02]  /*2580*/  FSETP.GEU.AND P1, PT, R51, 1.175494350822287508e-38, PT ;  /* 0x008000003300780b */ /* 0x000fe40003f2e000 */
[----:B--2---:R-:W-:Y:S01]  /*2590*/  P2R R28, PR, RZ, 0x10 ;  /* 0x00000010ff1c7803 */ /* 0x004fe20000000000 */
[----:B------:R-:W-:Y:S01]  /*25a0*/  FADD R79, R79, -R53 ;  /* 0x800000354f4f7221 */ /* 0x000fe20000000000 */
[----:B------:R-:W-:Y:S01]  /*25b0*/  FSEL R45, R37, 1, P6 ;  /* 0x3f800000252d7808 */ /* 0x000fe20003000000 */
[----:B------:R-:W-:Y:S01]  /*25c0*/  @P6 FMUL R51, R51, 0.25 ;  /* 0x3e80000033336820 */ /* 0x000fe20000400000 */
[----:B----4-:R-:W-:Y:S01]  /*25d0*/  FSETP.GT.AND P6, PT, R50, 8.50705917302346158658e+37, PT ;  /* 0x7e8000003200780b */ /* 0x010fe20003fc4000 */
[----:B------:R-:W-:Y:S01]  /*25e0*/  @!P2 FMUL R6, R6, 16777216 ;  /* 0x4b8000000606a820 */ /* 0x000fe20000400000 */
[----:B------:R-:W-:Y:S01]  /*25f0*/  P2R R62, PR, RZ, 0x2 ;  /* 0x00000002ff3e7803 */ /* 0x000fe20000000000 */
[----:B------:R-:W-:Y:S01]  /*2600*/  @!P2 FMUL R7, R7, 16777216 ;  /* 0x4b8000000707a820 */ /* 0x000fe20000400000 */
[----:B------:R-:W-:Y:S01]  /*2610*/  FSETP.GEU.AND P1, PT, R50, 1.175494350822287508e-38, PT ;  /* 0x008000003200780b */ /* 0x000fe20003f2e000 */
[----:B------:R-:W-:Y:S01]  /*2620*/  FADD R78, R78, -R54 ;  /* 0x800000364e4e7221 */ /* 0x000fe20000000000 */
[----:B------:R-:W-:Y:S01]  /*2630*/  FSEL R61, R37, 1, P6 ;  /* 0x3f800000253d7808 */ /* 0x000fe20003000000 */
[----:B------:R-:W-:Y:S01]  /*2640*/  FADD R47, R47, -R55 ;  /* 0x800000372f2f7221 */ /* 0x000fe20000000000 */
[----:B------:R-:W1:Y:S05]  /*2650*/  LDC.64 R80, c[0x0][0x270] ;  /* 0x00009c00ff507b82 */ /* 0x000e6a0000000a00 */
[----:B------:R-:W-:Y:S01]  /*2660*/  @P6 FMUL R50, R50, 0.25 ;  /* 0x3e80000032326820 */ /* 0x000fe20000400000 */
[----:B0-----:R-:W-:-:S02]  /*2670*/  FSETP.GT.AND P6, PT, R49, 8.50705917302346158658e+37, PT ;  /* 0x7e8000003100780b */ /* 0x001fc40003fc4000 */
[----:B------:R-:W-:Y:S02]  /*2680*/  P2R R63, PR, RZ, 0x2 ;  /* 0x00000002ff3f7803 */ /* 0x000fe40000000000 */
[----:B------:R-:W-:Y:S02]  /*2690*/  FSETP.GEU.AND P1, PT, R49, 1.175494350822287508e-38, PT ;  /* 0x008000003100780b */ /* 0x000fe40003f2e000 */
[----:B------:R-:W-:-:S07]  /*26a0*/  FSEL R60, R37, 1, P6 ;  /* 0x3f800000253c7808 */ /* 0x000fce0003000000 */
[----:B------:R-:W-:Y:S01]  /*26b0*/  @P6 FMUL R49, R49, 0.25 ;  /* 0x3e80000031316820 */ /* 0x000fe20000400000 */
[C---:B------:R-:W-:Y:S02]  /*26c0*/  FSETP.GT.AND P6, PT, R11.reuse, 8.50705917302346158658e+37, PT ;  /* 0x7e8000000b00780b */ /* 0x040fe40003fc4000 */
[----:B------:R-:W-:Y:S02]  /*26d0*/  P2R R64, PR, RZ, 0x2 ;  /* 0x00000002ff407803 */ /* 0x000fe40000000000 */
[----:B------:R-:W-:Y:S02]  /*26e0*/  FSETP.GEU.AND P1, PT, R11, 1.175494350822287508e-38, PT ;  /* 0x008000000b00780b */ /* 0x000fe40003f2e000 */
[----:B------:R-:W-:-:S07]  /*26f0*/  FSEL R8, R37, 1, P6 ;  /* 0x3f80000025087808 */ /* 0x000fce0003000000 */
[----:B------:R-:W-:Y:S01]  /*2700*/  @P6 FMUL R11, R11, 0.25 ;  /* 0x3e8000000b0b6820 */ /* 0x000fe20000400000 */
[----:B---3--:R-:W-:Y:S01]  /*2710*/  FSETP.GT.AND P6, PT, R56, 8.50705917302346158658e+37, PT ;  /* 0x7e8000003800780b */ /* 0x008fe20003fc4000 */
[----:B------:R-:W-:Y:S01]  /*2720*/  FADD R30, R30, 9.9999997473787516356e-06 ;  /* 0x3727c5ac1e1e7421 */ /* 0x000fe20000000000 */
[----:B------:R-:W-:Y:S02]  /*2730*/  P2R R65, PR, RZ, 0x2 ;  /* 0x00000002ff417803 */ /* 0x000fe40000000000 */
[----:B------:R-:W-:Y:S01]  /*2740*/  FSETP.GEU.AND P1, PT, R56, 1.175494350822287508e-38, PT ;  /* 0x008000003800780b */ /* 0x000fe20003f2e000 */
[----:B------:R-:W0:Y:S01]  /*2750*/  MUFU.SQRT R57, R30 ;  /* 0x0000001e00397308 */ /* 0x000e220000002000 */
[----:B------:R-:W-:Y:S01]  /*2760*/  FSEL R41, R37, 1, P6 ;  /* 0x3f80000025297808 */ /* 0x000fe20003000000 */
[----:B------:R-:W-:-:S06]  /*2770*/  FADD R31, R31, 9.9999997473787516356e-06 ;  /* 0x3727c5ac1f1f7421 */ /* 0x000fcc0000000000 */
[----:B------:R-:W-:Y:S01]  /*2780*/  @P6 FMUL R56, R56, 0.25 ;  /* 0x3e80000038386820 */ /* 0x000fe20000400000 */
[C---:B------:R-:W-:Y:S01]  /*2790*/  FSETP.GT.AND P6, PT, R58.reuse, 8.50705917302346158658e+37, PT ;  /* 0x7e8000003a00780b */ /* 0x040fe20003fc4000 */
[----:B------:R-:W2:Y:S01]  /*27a0*/  MUFU.SQRT R59, R31 ;  /* 0x0000001f003b7308 */ /* 0x000ea20000002000 */
[----:B------:R-:W-:Y:S02]  /*27b0*/  P2R R68, PR, RZ, 0x2 ;  /* 0x00000002ff447803 */ /* 0x000fe40000000000 */
[----:B------:R-:W-:Y:S02]  /*27c0*/  FSETP.GEU.AND P1, PT, R58, 1.175494350822287508e-38, PT ;  /* 0x008000003a00780b */ /* 0x000fe40003f2e000 */
[----:B------:R-:W-:Y:S02]  /*27d0*/  FSEL R43, R37, 1, P6 ;  /* 0x3f800000252b7808 */ /* 0x000fe40003000000 */
[----:B------:R-:W-:-:S05]  /*27e0*/  P2R R69, PR, RZ, 0x2 ;  /* 0x00000002ff457803 */ /* 0x000fca0000000000 */
[----:B------:R-:W-:Y:S01]  /*27f0*/  @P6 FMUL R58, R58, 0.25 ;  /* 0x3e8000003a3a6820 */ /* 0x000fe20000400000 */
[C---:B0-----:R-:W-:Y:S02]  /*2800*/  FSETP.GT.AND P6, PT, R57.reuse, 8.50705917302346158658e+37, PT ;  /* 0x7e8000003900780b */ /* 0x041fe40003fc4000 */
[----:B------:R-:W-:-:S04]  /*2810*/  FSETP.GEU.AND P1, PT, R57, 1.175494350822287508e-38, PT ;  /* 0x008000003900780b */ /* 0x000fc80003f2e000 */
[----:B------:R-:W-:Y:S02]  /*2820*/  P2R R30, PR, RZ, 0x2 ;  /* 0x00000002ff1e7803 */ /* 0x000fe40000000000 */
[----:B--2---:R-:W-:Y:S02]  /*2830*/  FSETP.GEU.AND P1, PT, R59, 1.175494350822287508e-38, PT ;  /* 0x008000003b00780b */ /* 0x004fe40003f2e000 */
[----:B------:R-:W-:Y:S02]  /*2840*/  FSEL R44, R37, 1, P6 ;  /* 0x3f800000252c7808 */ /* 0x000fe40003000000 */
[----:B------:R-:W-:Y:S01]  /*2850*/  P2R R72, PR, RZ, 0x2 ;  /* 0x00000002ff487803 */ /* 0x000fe20000000000 */
[----:B------:R-:W-:Y:S01]  /*2860*/  @P6 FMUL R57, R57, 0.25 ;  /* 0x3e80000039396820 */ /* 0x000fe20000400000 */
[----:B------:R-:W-:Y:S01]  /*2870*/  FSETP.GT.AND P6, PT, R59, 8.50705917302346158658e+37, PT ;  /* 0x7e8000003b00780b */ /* 0x000fe20003fc4000 */
[----:B------:R-:W-:-:S03]  /*2880*/  FADD R82, R14, -R52 ;  /* 0x800000340e527221 */ /* 0x000fc60000000000 */
[----:B------:R-:W-:-:S09]  /*2890*/  FSEL R48, R37, 1, P6 ;  /* 0x3f80000025307808 */ /* 0x000fd20003000000 */
[----:B------:R-:W-:Y:S01]  /*28a0*/  @P6 FMUL R59, R59, 0.25 ;  /* 0x3e8000003b3b6820 */ /* 0x000fe20000400000 */
[----:B-----5:R-:W-:Y:S02]  /*28b0*/  SEL R34, R34, RZ, P5 ;  /* 0x000000ff22227207 */ /* 0x020fe40002800000 */
[----:B------:R-:W-:-:S03]  /*28c0*/  SEL R35, R35, RZ, P5 ;  /* 0x000000ff23237207 */ /* 0x000fc60002800000 */
[----:B------:R-:W-:Y:S01]  /*28d0*/  FADD R34, R34, 9.9999997473787516356e-06 ;  /* 0x3727c5ac22227421 */ /* 0x000fe20000000000 */
[----:B------:R-:W-:Y:S01]  /*28e0*/  SEL R32, R32, RZ, P5 ;  /* 0x000000ff20207207 */ /* 0x000fe20002800000 */
[----:B------:R-:W-:Y:S02]  /*28f0*/  FADD R35, R35, 9.9999997473787516356e-06 ;  /* 0x3727c5ac23237421 */ /* 0x000fe40000000000 */
[----:B------:R-:W0:Y:S01]  /*2900*/  MUFU.SQRT R29, R34 ;  /* 0x00000022001d7308 */ /* 0x000e220000002000 */
[----:B------:R-:W-:Y:S01]  /*2910*/  SEL R33, R33, RZ, P5 ;  /* 0x000000ff21217207 */ /* 0x000fe20002800000 */
[----:B------:R-:W-:-:S06]  /*2920*/  FADD R32, R32, 9.9999997473787516356e-06 ;  /* 0x3727c5ac20207421 */ /* 0x000fcc0000000000 */
[----:B------:R-:W2:Y:S01]  /*2930*/  MUFU.SQRT R34, R35 ;  /* 0x0000002300227308 */ /* 0x000ea20000002000 */
[----:B------:R-:W-:-:S07]  /*2940*/  FADD R33, R33, 9.9999997473787516356e-06 ;  /* 0x3727c5ac21217421 */ /* 0x000fce0000000000 */
[----:B------:R-:W3:Y:S01]  /*2950*/  MUFU.SQRT R35, R32 ;  /* 0x0000002000237308 */ /* 0x000ee20000002000 */
[----:B0-----:R-:W-:-:S07]  /*2960*/  FSETP.GEU.AND P1, PT, R29, 1.175494350822287508e-38, PT ;  /* 0x008000001d00780b */ /* 0x001fce0003f2e000 */
[----:B------:R-:W0:Y:S01]  /*2970*/  MUFU.SQRT R67, R33 ;  /* 0x0000002100437308 */ /* 0x000e220000002000 */
[----:B------:R-:W-:Y:S02]  /*2980*/  P2R R71, PR, RZ, 0x2 ;  /* 0x00000002ff477803 */ /* 0x000fe40000000000 */
[----:B--2---:R-:W-:-:S04]  /*2990*/  FSETP.GEU.AND P1, PT, R34, 1.175494350822287508e-38, PT ;  /* 0x008000002200780b */ /* 0x004fc80003f2e000 */
[----:B------:R-:W-:Y:S02]  /*29a0*/  P2R R70, PR, RZ, 0x2 ;  /* 0x00000002ff467803 */ /* 0x000fe40000000000 */
[----:B---3--:R-:W-:Y:S02]  /*29b0*/  FSETP.GEU.AND P1, PT, R35, 1.175494350822287508e-38, PT ;  /* 0x008000002300780b */ /* 0x008fe40003f2e000 */
[----:B------:R-:W-:Y:S02]  /*29c0*/  FSETP.GT.AND P6, PT, R29, 8.50705917302346158658e+37, PT ;  /* 0x7e8000001d00780b */ /* 0x000fe40003fc4000 */
[----:B------:R-:W-:Y:S02]  /*29d0*/  P2R R32, PR, RZ, 0x2 ;  /* 0x00000002ff207803 */ /* 0x000fe40000000000 */
[----:B0-----:R-:W-:-:S04]  /*29e0*/  FSETP.GEU.AND P4, PT, R67, 1.175494350822287508e-38, PT ;  /* 0x008000004300780b */ /* 0x001fc80003f8e000 */
[----:B------:R-:W-:Y:S02]  /*29f0*/  P2R R52, PR, RZ, 0x10 ;  /* 0x00000010ff347803 */ /* 0x000fe40000000000 */
[----:B------:R-:W-:-:S04]  /*2a00*/  ISETP.NE.AND P4, PT, R32, RZ, PT ;  /* 0x000000ff2000720c */ /* 0x000fc80003f85270 */
[----:B------:R-:W-:Y:S02]  /*2a10*/  P2R R53, PR, RZ, 0x10 ;  /* 0x00000010ff357803 */ /* 0x000fe40000000000 */
[----:B------:R-:W-:Y:S01]  /*2a20*/  ISETP.NE.AND P4, PT, R70, RZ, PT ;  /* 0x000000ff4600720c */ /* 0x000fe20003f85270 */
[----:B------:R-:W-:Y:S01]  /*2a30*/  @P6 FMUL R29, R29, 0.25 ;  /* 0x3e8000001d1d6820 */ /* 0x000fe20000400000 */
[----:B------:R-:W-:Y:S02]  /*2a40*/  FSEL R31, R37, 1, P6 ;  /* 0x3f800000251f7808 */ /* 0x000fe40003000000 */
[----:B------:R-:W-:Y:S02]  /*2a50*/  P2R R70, PR, RZ, 0x10 ;  /* 0x00000010ff467803 */ /* 0x000fe40000000000 */
[----:B------:R-:W-:Y:S02]  /*2a60*/  FSETP.GT.AND P6, PT, R34, 8.50705917302346158658e+37, PT ;  /* 0x7e8000002200780b */ /* 0x000fe40003fc4000 */
[----:B------:R-:W-:-:S04]  /*2a70*/  ISETP.NE.AND P4, PT, R71, RZ, PT ;  /* 0x000000ff4700720c */ /* 0x000fc80003f85270 */
[----:B------:R-:W-:Y:S02]  /*2a80*/  P2R R71, PR, RZ, 0x10 ;  /* 0x00000010ff477803 */ /* 0x000fe40000000000 */
[----:B------:R-:W-:-:S04]  /*2a90*/  ISETP.NE.AND P4, PT, R72, RZ, PT ;  /* 0x000000ff4800720c */ /* 0x000fc80003f85270 */
[----:B------:R-:W-:Y:S02]  /*2aa0*/  P2R R72, PR, RZ, 0x10 ;  /* 0x00000010ff487803 */ /* 0x000fe40000000000 */
[----:B------:R-:W-:Y:S01]  /*2ab0*/  ISETP.NE.AND P4, PT, R30, RZ, PT ;  /* 0x000000ff1e00720c */ /* 0x000fe20003f85270 */
[----:B------:R-:W-:Y:S01]  /*2ac0*/  @P6 FMUL R34, R34, 0.25 ;  /* 0x3e80000022226820 */ /* 0x000fe20000400000 */
[----:B------:R-:W-:Y:S02]  /*2ad0*/  FSEL R14, R37, 1, P6 ;  /* 0x3f800000250e7808 */ /* 0x000fe40003000000 */
[----:B------:R-:W-:Y:S02]  /*2ae0*/  FSETP.GT.AND P6, PT, R35, 8.50705917302346158658e+37, PT ;  /* 0x7e8000002300780b */ /* 0x000fe40003fc4000 */
[----:B------:R-:W-:Y:S02]  /*2af0*/  P2R R73, PR, RZ, 0x10 ;  /* 0x00000010ff497803 */ /* 0x000fe40000000000 */
[----:B------:R-:W-:-:S02]  /*2b00*/  ISETP.NE.AND P4, PT, R69, RZ, PT ;  /* 0x000000ff4500720c */ /* 0x000fc40003f85270 */
[----:B------:R-:W-:Y:S02]  /*2b10*/  SEL R24, R24, RZ, P0 ;  /* 0x000000ff18187207 */ /* 0x000fe40000000000 */
[----:B------:R-:W-:Y:S02]  /*2b20*/  P2R R69, PR, RZ, 0x10 ;  /* 0x00000010ff457803 */ /* 0x000fe40000000000 */
[----:B------:R-:W-:Y:S01]  /*2b30*/  ISETP.NE.AND P4, PT, R68, RZ, PT ;  /* 0x000000ff4400720c */ /* 0x000fe20003f85270 */
[----:B------:R-:W-:-:S03]  /*2b40*/  FADD R24, R24, 9.9999997473787516356e-06 ;  /* 0x3727c5ac18187421 */ /* 0x000fc60000000000 */
[----:B------:R-:W-:Y:S02]  /*2b50*/  P2R R68, PR, RZ, 0x10 ;  /* 0x00000010ff447803 */ /* 0x000fe40000000000 */
[----:B------:R-:W-:Y:S01]  /*2b60*/  ISETP.NE.AND P4, PT, R65, RZ, PT ;  /* 0x000000ff4100720c */ /* 0x000fe20003f85270 */
[----:B------:R-:W-:Y:S01]  /*2b70*/  @P6 FMUL R35, R35, 0.25 ;  /* 0x3e80000023236820 */ /* 0x000fe20000400000 */
[----:B------:R-:W-:Y:S01]  /*2b80*/  FSEL R66, R37, 1, P6 ;  /* 0x3f80000025427808 */ /* 0x000fe20003000000 */
[----:B------:R-:W0:Y:S01]  /*2b90*/  MUFU.SQRT R30, R24 ;  /* 0x00000018001e7308 */ /* 0x000e220000002000 */
[----:B------:R-:W-:Y:S02]  /*2ba0*/  FSETP.GT.AND P6, PT, R67, 8.50705917302346158658e+37, PT ;  /* 0x7e8000004300780b */ /* 0x000fe40003fc4000 */
[----:B------:R-:W-:Y:S02]  /*2bb0*/  P2R R65, PR, RZ, 0x10 ;  /* 0x00000010ff417803 */ /* 0x000fe40000000000 */
[----:B------:R-:W-:-:S02]  /*2bc0*/  ISETP.NE.AND P4, PT, R64, RZ, PT ;  /* 0x000000ff4000720c */ /* 0x000fc40003f85270 */
[----:B------:R-:W-:Y:S02]  /*2bd0*/  SEL R25, R25, RZ, P0 ;  /* 0x000000ff19197207 */ /* 0x000fe40000000000 */
[----:B------:R-:W-:Y:S02]  /*2be0*/  P2R R64, PR, RZ, 0x10 ;  /* 0x00000010ff407803 */ /* 0x000fe40000000000 */
[----:B------:R-:W-:Y:S01]  /*2bf0*/  ISETP.NE.AND P4, PT, R63, RZ, PT ;  /* 0x000000ff3f00720c */ /* 0x000fe20003f85270 */
[----:B------:R-:W-:-:S03]  /*2c00*/  FADD R25, R25, 9.9999997473787516356e-06 ;  /* 0x3727c5ac19197421 */ /* 0x000fc60000000000 */
[----:B------:R-:W-:Y:S01]  /*2c10*/  P2R R63, PR, RZ, 0x10 ;  /* 0x00000010ff3f7803 */ /* 0x000fe20000000000 */
[----:B------:R-:W-:Y:S01]  /*2c20*/  @P6 FMUL R67, R67, 0.25 ;  /* 0x3e80000043436820 */ /* 0x000fe20000400000 */
[----:B------:R-:W-:Y:S01]  /*2c30*/  ISETP.NE.AND P4, PT, R62, RZ, PT ;  /* 0x000000ff3e00720c */ /* 0x000fe20003f85270 */
[----:B------:R-:W2:Y:S01]  /*2c40*/  MUFU.SQRT R33, R25 ;  /* 0x0000001900217308 */ /* 0x000ea20000002000 */
[----:B------:R-:W-:Y:S02]  /*2c50*/  FSEL R62, R37, 1, P6 ;  /* 0x3f800000253e7808 */ /* 0x000fe40003000000 */
[----:B0-----:R-:W-:Y:S02]  /*2c60*/  FSETP.GT.AND P6, PT, R30, 8.50705917302346158658e+37, PT ;  /* 0x7e8000001e00780b */ /* 0x001fe40003fc4000 */
[----:B------:R-:W-:Y:S02]  /*2c70*/  SEL R26, R26, RZ, P0 ;  /* 0x000000ff1a1a7207 */ /* 0x000fe40000000000 */
[----:B------:R-:W-:-:S03]  /*2c80*/  SEL R27, R27, RZ, P0 ;  /* 0x000000ff1b1b7207 */ /* 0x000fc60000000000 */
[----:B------:R-:W-:Y:S02]  /*2c90*/  FADD R26, R26, 9.9999997473787516356e-06 ;  /* 0x3727c5ac1a1a7421 */ /* 0x000fe40000000000 */
[----:B------:R-:W-:Y:S01]  /*2ca0*/  FADD R27, R27, 9.9999997473787516356e-06 ;  /* 0x3727c5ac1b1b7421 */ /* 0x000fe20000000000 */
[C---:B------:R-:W-:Y:S02]  /*2cb0*/  FSETP.GEU.AND P3, PT, R30.reuse, 1.175494350822287508e-38, PT ;  /* 0x008000001e00780b */ /* 0x040fe40003f6e000 */
[----:B------:R-:W-:Y:S01]  /*2cc0*/  FSEL R32, R37, 1, P6 ;  /* 0x3f80000025207808 */ /* 0x000fe20003000000 */
[----:B------:R-:W-:Y:S01]  /*2cd0*/  @P6 FMUL R30, R30, 0.25 ;  /* 0x3e8000001e1e6820 */ /* 0x000fe20000400000 */
[----:B------:R-:W0:Y:S01]  /*2ce0*/  MUFU.SQRT R26, R26 ;  /* 0x0000001a001a7308 */ /* 0x000e220000002000 */
[----:B--2---:R-:W-:-:S07]  /*2cf0*/  FSETP.GT.AND P6, PT, R33, 8.50705917302346158658e+37, PT ;  /* 0x7e8000002100780b */ /* 0x004fce0003fc4000 */
[----:B------:R-:W2:Y:S01]  /*2d00*/  MUFU.SQRT R27, R27 ;  /* 0x0000001b001b7308 */ /* 0x000ea20000002000 */
[----:B------:R-:W-:Y:S02]  /*2d10*/  FSETP.GEU.AND P2, PT, R33, 1.175494350822287508e-38, PT ;  /* 0x008000002100780b */ /* 0x000fe40003f4e000 */
[----:B------:R-:W-:-:S03]  /*2d20*/  FSEL R54, R37, 1, P6 ;  /* 0x3f80000025367808 */ /* 0x000fc60003000000 */
[----:B------:R-:W-:Y:S01]  /*2d30*/  @P6 FMUL R33, R33, 0.25 ;  /* 0x3e80000021216820 */ /* 0x000fe20000400000 */
[C---:B0-----:R-:W-:Y:S02]  /*2d40*/  FSETP.GT.AND P6, PT, R26.reuse, 8.50705917302346158658e+37, PT ;  /* 0x7e8000001a00780b */ /* 0x041fe40003fc4000 */
[----:B------:R-:W-:Y:S02]  /*2d50*/  P2R R74, PR, RZ, 0x10 ;  /* 0x00000010ff4a7803 */ /* 0x000fe40000000000 */
[----:B--2---:R-:W-:Y:S02]  /*2d60*/  FSETP.GT.AND P4, PT, R27, 8.50705917302346158658e+37, PT ;  /* 0x7e8000001b00780b */ /* 0x004fe40003f84000 */
[----:B------:R-:W-:Y:S02]  /*2d70*/  FSETP.GEU.AND P1, PT, R26, 1.175494350822287508e-38, PT ;  /* 0x008000001a00780b */ /* 0x000fe40003f2e000 */
[----:B------:R-:W-:-:S05]  /*2d80*/  FSEL R55, R37, 1, P6 ;  /* 0x3f80000025377808 */ /* 0x000fca0003000000 */
[----:B------:R-:W-:Y:S01]  /*2d90*/  @P6 FMUL R26, R26, 0.25 ;  /* 0x3e8000001a1a6820 */ /* 0x000fe20000400000 */
[----:B------:R-:W-:Y:S02]  /*2da0*/  FSETP.GEU.AND P6, PT, R27, 1.175494350822287508e-38, PT ;  /* 0x008000001b00780b */ /* 0x000fe40003fce000 */
[----:B------:R-:W-:Y:S01]  /*2db0*/  FSEL R37, R37, 1, P4 ;  /* 0x3f80000025257808 */ /* 0x000fe20002000000 */
        /* <DEDUP_REMOVED lines=32> */
[----:B------:R-:W-:Y:S02]  /*2fc0*/  SEL R17, R17, RZ, P5 ;  /* 0x000000ff11117207 */ /* 0x000fe40002800000 */
[----:B------:R-:W-:-:S09]  /*2fd0*/  SEL R21, R21, RZ, P5 ;  /* 0x000000ff15157207 */ /* 0x000fd20002800000 */
[----:B------:R-:W-:Y:S01]  /*2fe0*/  @!P4 FMUL R35, R35, 16777216 ;  /* 0x4b8000002323c820 */ /* 0x000fe20000400000 */
[----:B------:R-:W-:Y:S01]  /*2ff0*/  @!P4 FMUL R66, R66, 16777216 ;  /* 0x4b8000004242c820 */ /* 0x000fe20000400000 */
[----:B------:R-:W-:Y:S01]  /*3000*/  ISETP.NE.AND P4, PT, R52, RZ, PT ;  /* 0x000000ff3400720c */ /* 0x000fe20003f85270 */
[----:B------:R-:W-:Y:S01]  /*3010*/  FADD R76, R17, -R21 ;  /* 0x80000015114c7221 */ /* 0x000fe20000000000 */
[----:B------:R-:W-:Y:S02]  /*3020*/  SEL R18, R18, RZ, P5 ;  /* 0x000000ff12127207 */ /* 0x000fe40002800000 */
[----:B------:R-:W-:Y:S02]  /*3030*/  SEL R17, R22, RZ, P5 ;  /* 0x000000ff16117207 */ /* 0x000fe40002800000 */
[----:B------:R-:W-:-:S03]  /*3040*/  SEL R19, R19, RZ, P5 ;  /* 0x000000ff13137207 */ /* 0x000fc60002800000 */
[----:B------:R-:W-:-:S04]  /*3050*/  FADD R52, R18, -R17 ;  /* 0x8000001112347221 */ /* 0x000fc80000000000 */
[----:B------:R-:W-:Y:S01]  /*3060*/  @!P4 FMUL R67, R67, 16777216 ;  /* 0x4b8000004343c820 */ /* 0x000fe20000400000 */
[----:B------:R-:W-:Y:S01]  /*3070*/  SEL R18, R23, RZ, P5 ;  /* 0x000000ff17127207 */ /* 0x000fe20002800000 */
[----:B------:R-:W0:Y:S04]  /*3080*/  MUFU.RCP R17, R34 ;  /* 0x0000002200117308 */ /* 0x000e280000001000 */
[----:B------:R-:W-:-:S04]  /*3090*/  FADD R53, R19, -R18 ;  /* 0x8000001213357221 */ /* 0x000fc80000000000 */
[----:B------:R-:W2:Y:S08]  /*30a0*/  MUFU.RCP R35, R35 ;  /* 0x0000002300237308 */ /* 0x000eb00000001000 */
[----:B------:R-:W3:Y:S01]  /*30b0*/  MUFU.RCP R67, R67 ;  /* 0x0000004300437308 */ /* 0x000ee20000001000 */
[----:B------:R-:W-:-:S07]  /*30c0*/  SEL R16, R16, RZ, P5 ;  /* 0x000000ff10107207 */ /* 0x000fce0002800000 */
[----:B------:R-:W4:Y:S01]  /*30d0*/  MUFU.RCP R18, R29 ;  /* 0x0000001d00127308 */ /* 0x000f220000001000 */
[----:B------:R-:W-:Y:S01]  /*30e0*/  SEL R20, R20, RZ, P5 ;  /* 0x000000ff14147207 */ /* 0x000fe20002800000 */
[----:B------:R-:W-:Y:S01]  /*30f0*/  @!P4 FMUL R62, R62, 16777216 ;  /* 0x4b8000003e3ec820 */ /* 0x000fe20000400000 */
[----:B------:R-:W-:Y:S02]  /*3100*/  IMAD.IADD R9, R42, 0x1, R9 ;  /* 0x000000012a097824 */ /* 0x000fe400078e0209 */
[----:B0-----:R-:W-:Y:S01]  /*3110*/  FMUL R14, R17, R14 ;  /* 0x0000000e110e7220 */ /* 0x001fe20000400000 */
[----:B--2---:R-:W-:Y:S01]  /*3120*/  FMUL R17, R35, R66 ;  /* 0x0000004223117220 */ /* 0x004fe20000400000 */
[----:B------:R-:W-:Y:S01]  /*3130*/  FADD R16, R16, -R20 ;  /* 0x8000001410107221 */ /* 0x000fe20000000000 */
[----:B---3--:R-:W-:Y:S01]  /*3140*/  FMUL R19, R67, R62 ;  /* 0x0000003e43137220 */ /* 0x008fe20000400000 */
[----:B------:R-:W-:Y:S02]  /*3150*/  VIADD R21, R9, 0xfffffe80 ;  /* 0xfffffe8009157836 */ /* 0x000fe40000000000 */
[----:B------:R-:W-:Y:S01]  /*3160*/  FMUL R53, R14, R53 ;  /* 0x000000350e357220 */ /* 0x000fe20000400000 */
[----:B------:R-:W-:Y:S01]  /*3170*/  FMUL R14, R17, R16 ;  /* 0x00000010110e7220 */ /* 0x000fe20000400000 */
[----:B------:R-:W-:Y:S01]  /*3180*/  FMUL R76, R19, R76 ;  /* 0x0000004c134c7220 */ /* 0x000fe20000400000 */
[----:B------:R-:W-:Y:S01]  /*3190*/  CS2R R16, SRZ ;  /* 0x0000000000107805 */ /* 0x000fe2000001ff00 */
[----:B------:R-:W-:-:S04]  /*31a0*/  IMAD.WIDE R20, R21, 0x4, R92 ;  /* 0x0000000415147825 */ /* 0x000fc800078e025c */
[----:B----4-:R-:W-:Y:S01]  /*31b0*/  FMUL R31, R18, R31 ;  /* 0x0000001f121f7220 */ /* 0x010fe20000400000 */
[----:B------:R-:W-:Y:S02]  /*31c0*/  CS2R R18, SRZ ;  /* 0x0000000000127805 */ /* 0x000fe4000001ff00 */
[----:B------:R-:W-:Y:S01]  /*31d0*/  CS2R R22, SRZ ;  /* 0x0000000000167805 */ /* 0x000fe2000001ff00 */
[----:B-1----:R-:W-:-:S04]  /*31e0*/  IMAD.WIDE R24, R42, 0x4, R80 ;  /* 0x000000042a187825 */ /* 0x002fc800078e0250 */
[----:B------:R-:W-:Y:S01]  /*31f0*/  @!P3 FMUL R30, R30, 16777216 ;  /* 0x4b8000001e1eb820 */ /* 0x000fe20000400000 */
[----:B------:R-:W0:Y:S01]  /*3200*/  LDC.64 R80, c[0x0][0x290] ;  /* 0x0000a400ff507b82 */ /* 0x000e220000000a00 */
[----:B------:R1:W2:Y:S01]  /*3210*/  @P0 LDG.E.EL.128 R16, desc[UR6][R20.64] ;  /* 0x0000000614100981 */ /* 0x0002a2000c2e1d00 */
[----:B------:R-:W-:Y:S01]  /*3220*/  @!P6 FMUL R27, R27, 16777216 ;  /* 0x4b8000001b1be820 */ /* 0x000fe20000400000 */
[----:B------:R-:W-:Y:S01]  /*3230*/  @!P3 FMUL R32, R32, 16777216 ;  /* 0x4b8000002020b820 */ /* 0x000fe20000400000 */
[----:B------:R-:W-:Y:S01]  /*3240*/  @!P6 FMUL R37, R37, 16777216 ;  /* 0x4b8000002525e820 */ /* 0x000fe20000400000 */
[----:B------:R-:W-:Y:S01]  /*3250*/  @!P2 FMUL R33, R33, 16777216 ;  /* 0x4b8000002121a820 */ /* 0x000fe20000400000 */
[----:B------:R-:W-:Y:S01]  /*3260*/  ISETP.NE.AND P4, PT, R28, RZ, PT ;  /* 0x000000ff1c00720c */ /* 0x000fe20003f85270 */
[----:B------:R-:W-:Y:S01]  /*3270*/  @!P2 FMUL R54, R54, 16777216 ;  /* 0x4b8000003636a820 */ /* 0x000fe20000400000 */
[----:B------:R-:W-:Y:S01]  /*3280*/  CS2R R34, SRZ ;  /* 0x0000000000227805 */ /* 0x000fe2000001ff00 */
[----:B------:R-:W-:Y:S01]  /*3290*/  @!P1 FMUL R26, R26, 16777216 ;  /* 0x4b8000001a1a9820 */ /* 0x000fe20000400000 */
[----:B------:R-:W-:Y:S01]  /*32a0*/  @!P1 FMUL R55, R55, 16777216 ;  /* 0x4b80000037379820 */ /* 0x000fe20000400000 */
[----:B-1----:R-:W-:Y:S01]  /*32b0*/  CS2R R20, SRZ ;  /* 0x0000000000147805 */ /* 0x002fe2000001ff00 */
[----:B------:R-:W1:Y:S05]  /*32c0*/  LDC.64 R92, c[0x0][0x2a8] ;  /* 0x0000aa00ff5c7b82 */ /* 0x000e6a0000000a00 */
[----:B------:R3:W4:Y:S01]  /*32d0*/  @P0 LDG.E.EL.128 R20, desc[UR6][R24.64+-0x600] ;  /* 0xfffa000618140981 */ /* 0x000722000c2e1d00 */
[----:B------:R-:W-:Y:S01]  /*32e0*/  MUFU.RCP R33, R33 ;  /* 0x0000002100217308 */ /* 0x000fe20000001000 */
[----:B------:R-:W-:Y:S01]  /*32f0*/  ISETP.NE.AND P3, PT, R38, RZ, PT ;  /* 0x000000ff2600720c */ /* 0x000fe20003f65270 */
[----:B------:R-:W5:Y:S01]  /*3300*/  LDC.64 R66, c[0x0][0x2d0] ;  /* 0x0000b400ff427b82 */ /* 0x000f620000000a00 */
[----:B------:R-:W-:-:S02]  /*3310*/  ISETP.NE.AND P2, PT, R36, RZ, PT ;  /* 0x000000ff2400720c */ /* 0x000fc40003f45270 */
[----:B------:R-:W-:Y:S02]  /*3320*/  ISETP.NE.AND P1, PT, R39, RZ, PT ;  /* 0x000000ff2700720c */ /* 0x000fe40003f25270 */
[----:B------:R-:W-:Y:S01]  /*3330*/  CS2R R38, SRZ ;  /* 0x0000000000267805 */ /* 0x000fe2000001ff00 */
[----:B------:R-:W-:Y:S01]  /*3340*/  FMUL R52, R31, R52 ;  /* 0x000000341f347220 */ /* 0x000fe20000400000 */
[----:B------:R-:W-:Y:S01]  /*3350*/  CS2R R28, SRZ ;  /* 0x00000000001c7805 */ /* 0x000fe2000001ff00 */
[----:B------:R-:W0:Y:S01]  /*3360*/  MUFU.RCP R64, R26 ;  /* 0x0000001a00407308 */ /* 0x000e220000001000 */
[----:B---3--:R-:W-:Y:S01]  /*3370*/  CS2R R24, SRZ ;  /* 0x0000000000187805 */ /* 0x008fe2000001ff00 */
[----:B0-----:R-:W-:Y:S01]  /*3380*/  FMUL R64, R64, R55 ;  /* 0x0000003740407220 */ /* 0x001fe20000400000 */
[----:B--2---:R-:W-:Y:S02]  /*3390*/  SEL R18, R18, RZ, P0 ;  /* 0x000000ff12127207 */ /* 0x004fe40000000000 */
[----:B------:R-:W-:-:S02]  /*33a0*/  SEL R17, R17, RZ, P0 ;  /* 0x000000ff11117207 */ /* 0x000fc40000000000 */
[----:B------:R-:W-:Y:S02]  /*33b0*/  SEL R16, R16, RZ, P0 ;  /* 0x000000ff10107207 */ /* 0x000fe40000000000 */
[----:B----4-:R-:W-:-:S05]  /*33c0*/  SEL R63, R22, RZ, P0 ;  /* 0x000000ff163f7207 */ /* 0x010fca0000000000 */
[----:B------:R-:W-:Y:S01]  /*33d0*/  FADD R63, R18, -R63 ;  /* 0x8000003f123f7221 */ /* 0x000fe20000000000 */
[----:B------:R-:W-:-:S05]  /*33e0*/  SEL R18, R21, RZ, P0 ;  /* 0x000000ff15127207 */ /* 0x000fca0000000000 */
[----:B------:R-:W-:Y:S01]  /*33f0*/  FADD R18, R17, -R18 ;  /* 0x8000001211127221 */ /* 0x000fe20000000000 */
[----:B------:R-:W-:-:S05]  /*3400*/  SEL R17, R20, RZ, P0 ;  /* 0x000000ff14117207 */ /* 0x000fca0000000000 */
[----:B------:R-:W-:Y:S02]  /*3410*/  FADD R68, R16, -R17 ;  /* 0x8000001110447221 */ /* 0x000fe40000000000 */
[----:B------:R-:W0:Y:S01]  /*3420*/  MUFU.RCP R17, R30 ;  /* 0x0000001e00117308 */ /* 0x000e220000001000 */
[----:B------:R-:W-:Y:S02]  /*3430*/  SEL R62, R23, RZ, P0 ;  /* 0x000000ff173e7207 */ /* 0x000fe40000000000 */
[----:B------:R-:W-:-:S05]  /*3440*/  SEL R19, R19, RZ, P0 ;  /* 0x000000ff13137207 */ /* 0x000fca0000000000 */
[----:B------:R-:W2:Y:S01]  /*3450*/  MUFU.RCP R16, R27 ;  /* 0x0000001b00107308 */ /* 0x000ea20000001000 */
[----:B------:R-:W-:Y:S01]  /*3460*/  FADD R62, R19, -R62 ;  /* 0x8000003e133e7221 */ /* 0x000fe20000000000 */
[----:B0-----:R-:W-:Y:S01]  /*3470*/  FMUL R19, R17, R32 ;  /* 0x0000002011137220 */ /* 0x001fe20000400000 */
[----:B------:R-:W-:Y:S02]  /*3480*/  VIADD R17, R9, 0xfffffe40 ;  /* 0xfffffe4009117836 */ /* 0x000fe40000000000 */
[----:B--2---:R-:W-:Y:S02]  /*3490*/  FMUL R65, R16, R37 ;  /* 0x0000002510417220 */ /* 0x004fe40000400000 */
[----:B------:R-:W-:Y:S02]  /*34a0*/  IMAD.WIDE R16, R17, 0x4, R80 ;  /* 0x0000000411107825 */ /* 0x000fe400078e0250 */
[----:B------:R-:W0:Y:S02]  /*34b0*/  LDC.64 R80, c[0x0][0x298] ;  /* 0x0000a600ff507b82 */ /* 0x000e240000000a00 */
[----:B------:R-:W-:Y:S01]  /*34c0*/  FMUL R21, R33, R54 ;  /* 0x0000003621157220 */ /* 0x000fe20000400000 */
[----:B------:R-:W-:-:S06]  /*34d0*/  CS2R R32, SRZ ;  /* 0x0000000000207805 */ /* 0x000fcc000001ff00 */
[----:B------:R0:W2:Y:S02]  /*34e0*/  @P4 LDG.E.EL.128 R32, desc[UR6][R16.64] ;  /* 0x0000000610204981 */ /* 0x0000a4000c2e1d00 */
[----:B0-----:R-:W-:Y:S02]  /*34f0*/  IMAD.WIDE R16, R42, 0x4, R80 ;  /* 0x000000042a107825 */ /* 0x001fe400078e0250 */
[----:B------:R-:W0:Y:S01]  /*3500*/  LDC.64 R80, c[0x0][0x258] ;  /* 0x00009600ff507b82 */ /* 0x000e220000000a00 */
[----:B------:R-:W-:-:S06]  /*3510*/  CS2R R36, SRZ ;  /* 0x0000000000247805 */ /* 0x000fcc000001ff00 */
[----:B------:R0:W3:Y:S02]  /*3520*/  @P4 LDG.E.EL.128 R36, desc[UR6][R16.64+-0x700] ;  /* 0xfff9000610244981 */ /* 0x0000e4000c2e1d00 */
[----:B0-----:R-:W-:Y:S02]  /*3530*/  IMAD.WIDE R16, R42, 0x4, R80 ;  /* 0x000000042a107825 */ /* 0x001fe400078e0250 */
[----:B------:R-:W0:Y:S01]  /*3540*/  LDC.64 R80, c[0x0][0x260] ;  /* 0x00009800ff507b82 */ /* 0x000e220000000a00 */
[----:B------:R-:W-:Y:S02]  /*3550*/  CS2R R30, SRZ ;  /* 0x00000000001e7805 */ /* 0x000fe4000001ff00 */
[----:B------:R-:W-:-:S04]  /*3560*/  CS2R R26, SRZ ;  /* 0x00000000001a7805 */ /* 0x000fc8000001ff00 */
[----:B------:R0:W4:Y:S02]  /*3570*/  @P5 LDG.E.EL.128 R28, desc[UR6][R16.64+-0x200] ;  /* 0xfffe0006101c5981 */ /* 0x000124000c2e1d00 */
[C---:B0-----:R-:W-:Y:S02]  /*3580*/  IMAD.WIDE R16, R42.reuse, 0x4, R80 ;  /* 0x000000042a107825 */ /* 0x041fe400078e0250 */
[----:B------:R-:W0:Y:S03]  /*3590*/  LDC.64 R80, c[0x0][0x280] ;  /* 0x0000a000ff507b82 */ /* 0x000e260000000a00 */
[----:B------:R0:W5:Y:S01]  /*35a0*/  @P5 LDG.E.EL.128 R24, desc[UR6][R16.64+-0x200] ;  /* 0xfffe000610185981 */ /* 0x000162000c2e1d00 */
[----:B------:R-:W-:Y:S01]  /*35b0*/  FMUL R9, R21, R18 ;  /* 0x0000001215097220 */ /* 0x000fe20000400000 */
[----:B------:R-:W-:Y:S01]  /*35c0*/  FMUL R68, R19, R68 ;  /* 0x0000004413447220 */ /* 0x000fe20000400000 */
[----:B------:R-:W-:Y:S01]  /*35d0*/  CS2R R18, SRZ ;  /* 0x0000000000127805 */ /* 0x000fe2000001ff00 */
[----:B0-----:R-:W-:-:S02]  /*35e0*/  IMAD.WIDE R20, R42, 0x4, R80 ;  /* 0x000000042a147825 */ /* 0x001fc400078e0250 */
[----:B------:R-:W0:Y:S01]  /*35f0*/  LDC.64 R80, c[0x0][0x288] ;  /* 0x0000a200ff507b82 */ /* 0x000e220000000a00 */
[----:B------:R-:W-:Y:S02]  /*3600*/  CS2R R16, SRZ ;  /* 0x0000000000107805 */ /* 0x000fe4000001ff00 */
[----:B------:R-:W-:-:S04]  /*3610*/  CS2R R22, SRZ ;  /* 0x0000000000167805 */ /* 0x000fc8000001ff00 */
[----:B------:R1:W5:Y:S02]  /*3620*/  @P0 LDG.E.EL.128 R16, desc[UR6][R20.64+-0x600] ;  /* 0xfffa000614100981 */ /* 0x000364000c2e1d00 */
[----:B-1----:R-:W-:Y:S01]  /*3630*/  CS2R R20, SRZ ;  /* 0x0000000000147805 */ /* 0x002fe2000001ff00 */
[----:B0-----:R-:W-:-:S05]  /*3640*/  IMAD.WIDE R54, R42, 0x4, R80 ;  /* 0x000000042a367825 */ /* 0x001fca00078e0250 */
[----:B------:R0:W5:Y:S02]  /*3650*/  @P0 LDG.E.EL.128 R20, desc[UR6][R54.64+-0x600] ;  /* 0xfffa000636140981 */ /* 0x000164000c2e1d00 */
[----:B0-----:R0:W-:Y:S02]  /*3660*/  MUFU.RCP R55, R11 ;  /* 0x0000000b00377308 */ /* 0x0011e40000001000 */
[----:B0-----:R-:W-:-:S06]  /*3670*/  FMUL R11, R64, R63 ;  /* 0x0000003f400b7220 */ /* 0x001fcc0000400000 */
[----:B------:R-:W0:Y:S08]  /*3680*/  MUFU.RCP R54, R56 ;  /* 0x0000003800367308 */ /* 0x000e300000001000 */
[----:B------:R-:W-:Y:S08]  /*3690*/  MUFU.RCP R58, R58 ;  /* 0x0000003a003a7308 */ /* 0x000ff00000001000 */
[----:B------:R-:W1:Y:S08]  /*36a0*/  MUFU.RCP R59, R59 ;  /* 0x0000003b003b7308 */ /* 0x000e700000001000 */
[----:B------:R-:W-:Y:S08]  /*36b0*/  MUFU.RCP R51, R51 ;  /* 0x0000003300337308 */ /* 0x000ff00000001000 */
[----:B------:R-:W2:Y:S01]  /*36c0*/  MUFU.RCP R50, R50 ;  /* 0x0000003200327308 */ /* 0x000ea20000001000 */
[----:B0-----:R-:W-:Y:S01]  /*36d0*/  FMUL R41, R54, R41 ;  /* 0x0000002936297220 */ /* 0x001fe20000400000 */
[----:B------:R-:W-:Y:S01]  /*36e0*/  FMUL R8, R55, R8 ;  /* 0x0000000837087220 */ /* 0x000fe20000400000 */
[----:B-1----:R-:W-:Y:S01]  /*36f0*/  FMUL R48, R59, R48 ;  /* 0x000000303b307220 */ /* 0x002fe20000400000 */
[----:B------:R-:W-:Y:S01]  /*3700*/  FMUL R43, R58, R43 ;  /* 0x0000002b3a2b7220 */ /* 0x000fe20000400000 */
[----:B------:R-:W-:Y:S01]  /*3710*/  FMUL R62, R65, R62 ;  /* 0x0000003e413e7220 */ /* 0x000fe20000400000 */
[----:B------:R-:W0:Y:S08]  /*3720*/  LDC.64 R58, c[0x0][0x2c0] ;  /* 0x0000b000ff3a7b82 */ /* 0x000e300000000a00 */
[----:B------:R-:W1:Y:S01]  /*3730*/  LDC.64 R64, c[0x0][0x2d8] ;  /* 0x0000b600ff407b82 */ /* 0x000e620000000a00 */
[----:B--2---:R-:W-:Y:S01]  /*3740*/  FMUL R61, R50, R61 ;  /* 0x0000003d323d7220 */ /* 0x004fe20000400000 */
[----:B------:R-:W2:Y:S02]  /*3750*/  MUFU.RCP R49, R49 ;  /* 0x0000003100317308 */ /* 0x000ea40000001000 */
[----:B--2---:R-:W-:Y:S01]  /*3760*/  FMUL R60, R49, R60 ;  /* 0x0000003c313c7220 */ /* 0x004fe20000400000 */
[----:B------:R-:W-:-:S05]  /*3770*/  SEL R74, R33, RZ, P4 ;  /* 0x000000ff214a7207 */ /* 0x000fca0002000000 */
[----:B------:R2:W3:Y:S01]  /*3780*/  MUFU.RCP R33, R57 ;  /* 0x0000003900217308 */ /* 0x0004e20000001000 */
[----:B------:R-:W-:Y:S01]  /*3790*/  SEL R32, R32, RZ, P4 ;  /* 0x000000ff20207207 */ /* 0x000fe20002000000 */
[----:B--2---:R-:W2:Y:S01]  /*37a0*/  LDC.64 R56, c[0x0][0x2b8] ;  /* 0x0000ae00ff387b82 */ /* 0x004ea20000000a00 */
[----:B---3--:R-:W-:Y:S01]  /*37b0*/  FMUL R44, R33, R44 ;  /* 0x0000002c212c7220 */ /* 0x008fe20000400000 */
[----:B------:R-:W-:-:S05]  /*37c0*/  SEL R63, R36, RZ, P4 ;  /* 0x000000ff243f7207 */ /* 0x000fca0002000000 */
[----:B------:R-:W-:Y:S01]  /*37d0*/  FADD R72, R32, -R63 ;  /* 0x8000003f20487221 */ /* 0x000fe20000000000 */
[----:B------:R-:W-:Y:S02]  /*37e0*/  IMAD.WIDE R32, R42, 0x4, R92 ;  /* 0x000000042a207825 */ /* 0x000fe400078e025c */
[----:B------:R-:W3:Y:S01]  /*37f0*/  LDC.64 R92, c[0x0][0x2c8] ;  /* 0x0000b200ff5c7b82 */ /* 0x000ee20000000a00 */
[----:B------:R-:W-:Y:S02]  /*3800*/  SEL R35, R35, RZ, P4 ;  /* 0x000000ff23237207 */ /* 0x000fe40002000000 */
[----:B------:R-:W-:Y:S01]  /*3810*/  SEL R36, R39, RZ, P4 ;  /* 0x000000ff27247207 */ /* 0x000fe20002000000 */
[----:B------:R-:W-:-:S04]  /*3820*/  FMUL R72, R41, R72 ;  /* 0x0000004829487220 */ /* 0x000fc80000400000 */
[----:B------:R-:W-:Y:S01]  /*3830*/  FADD R81, R35, -R36 ;  /* 0x8000002423517221 */ /* 0x000fe20000000000 */
[----:B------:R-:W-:Y:S01]  /*3840*/  FMUL R36, R51, R45 ;  /* 0x0000002d33247220 */ /* 0x000fe20000400000 */
[----:B----4-:R-:W-:Y:S01]  /*3850*/  SEL R55, R31, RZ, P5 ;  /* 0x000000ff1f377207 */ /* 0x010fe20002800000 */
[----:B------:R-:W-:Y:S01]  /*3860*/  IMAD.SHL.U32 R31, R40, 0x200, RZ ;  /* 0x00000200281f7824 */ /* 0x000fe200078e00ff */
[----:B------:R-:W-:Y:S02]  /*3870*/  SEL R69, R28, RZ, P5 ;  /* 0x000000ff1c457207 */ /* 0x000fe40002800000 */
[----:B------:R-:W-:Y:S02]  /*3880*/  SEL R50, R29, RZ, P5 ;  /* 0x000000ff1d327207 */ /* 0x000fe40002800000 */
[----:B------:R-:W-:Y:S01]  /*3890*/  SEL R54, R30, RZ, P5 ;  /* 0x000000ff1e367207 */ /* 0x000fe20002800000 */
[----:B---3--:R-:W-:Y:S02]  /*38a0*/  IMAD.WIDE R40, R42, 0x4, R92 ;  /* 0x000000042a287825 */ /* 0x008fe400078e025c */
[----:B------:R-:W3:Y:S02]  /*38b0*/  LDC.64 R92, c[0x0][0x2b0] ;  /* 0x0000ac00ff5c7b82 */ /* 0x000ee40000000a00 */
[----:B------:R-:W-:Y:S01]  /*38c0*/  IMAD.IADD R71, R0, 0x1, R31 ;  /* 0x0000000100477824 */ /* 0x000fe200078e021f */
[----:B-----5:R-:W-:-:S02]  /*38d0*/  SEL R70, R24, RZ, P5 ;  /* 0x000000ff18467207 */ /* 0x020fc40002800000 */
[----:B------:R-:W-:Y:S02]  /*38e0*/  SEL R51, R25, RZ, P5 ;  /* 0x000000ff19337207 */ /* 0x000fe40002800000 */
[----:B------:R-:W-:Y:S02]  /*38f0*/  SEL R63, R26, RZ, P5 ;  /* 0x000000ff1a3f7207 */ /* 0x000fe40002800000 */
[----:B------:R-:W-:Y:S02]  /*3900*/  SEL R77, R27, RZ, P5 ;  /* 0x000000ff1b4d7207 */ /* 0x000fe40002800000 */
[----:B------:R-:W-:Y:S02]  /*3910*/  ISETP.GE.AND P5, PT, R90, 0x400, PT ;  /* 0x000004005a00780c */ /* 0x000fe40003fa6270 */
[----:B------:R-:W-:Y:S02]  /*3920*/  CS2R R24, SRZ ;  /* 0x0000000000187805 */ /* 0x000fe4000001ff00 */
[----:B------:R-:W-:Y:S01]  /*3930*/  CS2R R26, SRZ ;  /* 0x00000000001a7805 */ /* 0x000fe2000001ff00 */
[----:B--2---:R-:W-:Y:S01]  /*3940*/  IMAD.WIDE R28, R71, 0x4, R56 ;  /* 0x00000004471c7825 */ /* 0x004fe200078e0238 */
[----:B------:R-:W-:-:S02]  /*3950*/  SEL R34, R34, RZ, P4 ;  /* 0x000000ff22227207 */ /* 0x000fc40002000000 */
[----:B------:R-:W-:Y:S01]  /*3960*/  SEL R73, R38, RZ, P4 ;  /* 0x000000ff26497207 */ /* 0x000fe20002000000 */
[----:B------:R-:W-:Y:S01]  /*3970*/  IMAD.IADD R35, R42, 0x1, R31 ;  /* 0x000000012a237824 */ /* 0x000fe200078e021f */
[----:B------:R-:W-:Y:S02]  /*3980*/  SEL R37, R37, RZ, P4 ;  /* 0x000000ff25257207 */ /* 0x000fe40002000000 */
[----:B------:R-:W-:Y:S01]  /*3990*/  CS2R R30, SRZ ;  /* 0x00000000001e7805 */ /* 0x000fe2000001ff00 */
[----:B------:R2:W4:Y:S01]  /*39a0*/  @!P5 LDG.E.EL.128 R24, desc[UR6][R28.64] ;  /* 0x000000061c18d981 */ /* 0x000522000c2e1d00 */
[----:B------:R-:W-:Y:S01]  /*39b0*/  FADD R73, R34, -R73 ;  /* 0x8000004922497221 */ /* 0x000fe20000000000 */
[----:B------:R-:W-:Y:S01]  /*39c0*/  FADD R74, R74, -R37 ;  /* 0x800000254a4a7221 */ /* 0x000fe20000000000 */
[----:B------:R-:W-:Y:S01]  /*39d0*/  FMUL R81, R48, R81 ;  /* 0x0000005130517220 */ /* 0x000fe20000400000 */
[----:B--2---:R-:W-:Y:S01]  /*39e0*/  CS2R R28, SRZ ;  /* 0x00000000001c7805 */ /* 0x004fe2000001ff00 */
[----:B------:R-:W-:Y:S01]  /*39f0*/  FMUL R73, R44, R73 ;  /* 0x000000492c497220 */ /* 0x000fe20000400000 */
[----:B------:R-:W-:-:S04]  /*3a00*/  IMAD.WIDE R44, R0, 0x4, R66 ;  /* 0x00000004002c7825 */ /* 0x000fc800078e0242 */
[----:B------:R-:W-:Y:S01]  /*3a10*/  FMUL R47, R36, R47 ;  /* 0x0000002f242f7220 */ /* 0x000fe20000400000 */
[----:B------:R0:W2:Y:S01]  /*3a20*/  @P4 LDG.E.EL.128 R28, desc[UR6][R32.64+-0x700] ;  /* 0xfff90006201c4981 */ /* 0x0000a2000c2e1d00 */
[----:B-1----:R-:W-:-:S04]  /*3a30*/  IMAD.WIDE R48, R0, 0x4, R64 ;  /* 0x0000000400307825 */ /* 0x002fc800078e0240 */
[----:B------:R-:W-:Y:S01]  /*3a40*/  FMUL R74, R43, R74 ;  /* 0x0000004a2b4a7220 */ /* 0x000fe20000400000 */
[----:B------:R-:W-:Y:S02]  /*3a50*/  CS2R R36, SRZ ;  /* 0x0000000000247805 */ /* 0x000fe4000001ff00 */
[----:B------:R-:W-:Y:S01]  /*3a60*/  CS2R R38, SRZ ;  /* 0x0000000000267805 */ /* 0x000fe2000001ff00 */
[----:B------:R-:W-:-:S04]  /*3a70*/  IMAD.WIDE R66, R42, 0x4, R66 ;  /* 0x000000042a427825 */ /* 0x000fc800078e0242 */
[----:B0-----:R-:W-:-:S04]  /*3a80*/  IMAD.WIDE R32, R0, 0x4, R58 ;  /* 0x0000000400207825 */ /* 0x001fc800078e023a */
[----:B------:R-:W-:-:S04]  /*3a90*/  IMAD.WIDE R58, R42, 0x4, R58 ;  /* 0x000000042a3a7825 */ /* 0x000fc800078e023a */
[----:B------:R-:W-:-:S04]  /*3aa0*/  IMAD.WIDE R64, R42, 0x4, R64 ;  /* 0x000000042a407825 */ /* 0x000fc800078e0240 */
[----:B---3--:R-:W-:-:S04]  /*3ab0*/  IMAD.WIDE R42, R42, 0x4, R92 ;  /* 0x000000042a2a7825 */ /* 0x008fc800078e025c */
[----:B------:R-:W-:Y:S01]  /*3ac0*/  IMAD.WIDE R56, R35, 0x4, R56 ;  /* 0x0000000423387825 */ /* 0x000fe200078e0238 */
[----:B------:R-:W3:Y:S04]  /*3ad0*/  @P4 LDG.E.EL.128 R36, desc[UR6][R42.64+-0x700] ;  /* 0xfff900062a244981 */ /* 0x000ee8000c2e1d00 */
[----:B------:R-:W4:Y:S04]  /*3ae0*/  LDG.E.EL.128 R32, desc[UR6][R32.64] ;  /* 0x0000000620207981 */ /* 0x000f28000c2e1d00 */
[----:B------:R-:W5:Y:S01]  /*3af0*/  LDG.E.EL.128 R40, desc[UR6][R40.64] ;  /* 0x0000000628287981 */ /* 0x000f62000c2e1d00 */
[----:B------:R-:W-:Y:S01]  /*3b00*/  FFMA R75, R46, R47, R75 ;  /* 0x0000002f2e4b7223 */ /* 0x000fe2000000004b */
[----:B------:R-:W-:-:S02]  /*3b10*/  FFMA R76, R50, R76, R51 ;  /* 0x0000004c324c7223 */ /* 0x000fc40000000033 */
[----:B------:R-:W5:Y:S04]  /*3b20*/  LDG.E.EL.128 R44, desc[UR6][R44.64] ;  /* 0x000000062c2c7981 */ /* 0x000f68000c2e1d00 */
[----:B------:R-:W5:Y:S01]  /*3b30*/  LDG.E.EL.128 R48, desc[UR6][R48.64] ;  /* 0x0000000630307981 */ /* 0x000f62000c2e1d00 */
[----:B------:R-:W-:Y:S01]  /*3b40*/  FFMA R80, R54, R52, R63 ;  /* 0x0000003436507223 */ /* 0x000fe2000000003f */
[----:B------:R-:W-:Y:S01]  /*3b50*/  FFMA R77, R55, R53, R77 ;  /* 0x00000035374d7223 */ /* 0x000fe2000000004d */
[----:B------:R-:W-:Y:S02]  /*3b60*/  CS2R R52, SRZ ;  /* 0x0000000000347805 */ /* 0x000fe4000001ff00 */
[----:B------:R-:W-:Y:S02]  /*3b70*/  CS2R R54, SRZ ;  /* 0x0000000000367805 */ /* 0x000fe4000001ff00 */
[----:B------:R-:W-:-:S02]  /*3b80*/  SEL R19, R19, RZ, P0 ;  /* 0x000000ff13137207 */ /* 0x000fc40000000000 */
[----:B------:R-:W-:Y:S02]  /*3b90*/  SEL R92, R23, RZ, P0 ;  /* 0x000000ff175c7207 */ /* 0x000fe40000000000 */
[----:B------:R-:W5:Y:S01]  /*3ba0*/  @!P5 LDG.E.EL.128 R52, desc[UR6][R56.64] ;  /* 0x000000063834d981 */ /* 0x000f62000c2e1d00 */
[----:B------:R-:W-:Y:S02]  /*3bb0*/  FMUL R78, R61, R78 ;  /* 0x0000004e3d4e7220 */ /* 0x000fe40000400000 */
[----:B------:R-:W-:Y:S01]  /*3bc0*/  FFMA R19, R19, R62, R92 ;  /* 0x0000003e13137223 */ /* 0x000fe2000000005c */
[----:B------:R-:W-:Y:S02]  /*3bd0*/  FMUL R79, R60, R79 ;  /* 0x0000004f3c4f7220 */ /* 0x000fe40000400000 */
[----:B------:R-:W5:Y:S04]  /*3be0*/  LDG.E.EL.128 R60, desc[UR6][R66.64] ;  /* 0x00000006423c7981 */ /* 0x000f68000c2e1d00 */
[----:B------:R-:W5:Y:S04]  /*3bf0*/  LDG.E.EL.128 R56, desc[UR6][R58.64] ;  /* 0x000000063a387981 */ /* 0x000f68000c2e1d00 */
[----:B------:R-:W5:Y:S01]  /*3c00*/  LDG.E.EL.128 R64, desc[UR6][R64.64] ;  /* 0x0000000640407981 */ /* 0x000f62000c2e1d00 */
[----:B------:R-:W0:Y:S01]  /*3c10*/  MUFU.RCP R6, R6 ;  /* 0x0000000600067308 */ /* 0x000e220000001000 */
[----:B------:R-:W-:-:S07]  /*3c20*/  SEL R23, R16, RZ, P0 ;  /* 0x000000ff10177207 */ /* 0x000fce0000000000 */
[----:B------:R-:W1:Y:S01]  /*3c30*/  MUFU.RCP R10, R10 ;  /* 0x0000000a000a7308 */ /* 0x000e620000001000 */
[----:B------:R-:W-:Y:S02]  /*3c40*/  SEL R16, R17, RZ, P0 ;  /* 0x000000ff11107207 */ /* 0x000fe40000000000 */
[----:B------:R-:W-:Y:S02]  /*3c50*/  SEL R18, R18, RZ, P0 ;  /* 0x000000ff12127207 */ /* 0x000fe40000000000 */
[----:B------:R-:W-:Y:S02]  /*3c60*/  SEL R20, R20, RZ, P0 ;  /* 0x000000ff14147207 */ /* 0x000fe40000000000 */
[----:B------:R-:W-:Y:S01]  /*3c70*/  SEL R21, R21, RZ, P0 ;  /* 0x000000ff15157207 */ /* 0x000fe20000000000 */
[----:B0-----:R-:W-:Y:S02]  /*3c80*/  FMUL R7, R6, R7 ;  /* 0x0000000706077220 */ /* 0x001fe40000400000 */
[----:B------:R-:W-:-:S02]  /*3c90*/  FFMA R23, R23, R68, R20 ;  /* 0x0000004417177223 */ /* 0x000fc40000000014 */
[----:B------:R-:W-:Y:S01]  /*3ca0*/  FFMA R16, R16, R9, R21 ;  /* 0x0000000910107223 */ /* 0x000fe20000000015 */
[----:B-1----:R-:W-:Y:S01]  /*3cb0*/  FMUL R6, R10, R15 ;  /* 0x0000000f0a067220 */ /* 0x002fe20000400000 */
[----:B------:R-:W-:Y:S01]  /*3cc0*/  ISETP.GT.AND P6, PT, R0, 0x1bf, PT ;  /* 0x000001bf0000780c */ /* 0x000fe20003fc4270 */
[----:B------:R-:W-:Y:S01]  /*3cd0*/  FADD R13, R13, 9.9999997473787516356e-06 ;  /* 0x3727c5ac0d0d7421 */ /* 0x000fe20000000000 */
[----:B------:R-:W-:-:S05]  /*3ce0*/  FADD R12, R12, 9.9999997473787516356e-06 ;  /* 0x3727c5ac0c0c7421 */ /* 0x000fca0000000000 */
[----:B------:R-:W0:Y:S08]  /*3cf0*/  MUFU.SQRT R13, R13 ;  /* 0x0000000d000d7308 */ /* 0x000e300000002000 */
[----:B------:R-:W1:Y:S01]  /*3d00*/  MUFU.SQRT R12, R12 ;  /* 0x0000000c000c7308 */ /* 0x000e620000002000 */
[----:B------:R-:W-:Y:S01]  /*3d10*/  FFMA R14, R69, R14, R70 ;  /* 0x0000000e450e7223 */ /* 0x000fe20000000046 */
[----:B------:R-:W-:Y:S01]  /*3d20*/  FFMA R78, R88, R78, R85 ;  /* 0x0000004e584e7223 */ /* 0x000fe20000000055 */
[----:B------:R-:W-:Y:S01]  /*3d30*/  FFMA R79, R87, R79, R84 ;  /* 0x0000004f574f7223 */ /* 0x000fe20000000054 */
[----:B------:R-:W0:Y:S01]  /*3d40*/  S2UR UR5, SR_CgaCtaId ;  /* 0x00000000000579c3 */ /* 0x000e220000008800 */
[----:B------:R-:W-:-:S04]  /*3d50*/  FMUL R8, R8, R82 ;  /* 0x0000005208087220 */ /* 0x000fc80000400000 */
[----:B------:R-:W-:Y:S01]  /*3d60*/  FFMA R8, R86, R8, R83 ;  /* 0x0000000856087223 */ /* 0x000fe20000000053 */
[----:B------:R-:W-:Y:S02]  /*3d70*/  UMOV UR4, 0x400 ;  /* 0x0000040000047882 */ /* 0x000fe40000000000 */
[----:B0-----:R-:W-:Y:S01]  /*3d80*/  UPRMT UR4, UR5, 0x654, UR4 ;  /* 0x0000065405047896 */ /* 0x001fe20008000004 */
[----:B--2---:R-:W-:Y:S02]  /*3d90*/  SEL R28, R28, RZ, P4 ;  /* 0x000000ff1c1c7207 */ /* 0x004fe40002000000 */
[----:B------:R-:W-:Y:S02]  /*3da0*/  SEL R9, R30, RZ, P4 ;  /* 0x000000ff1e097207 */ /* 0x000fe40002000000 */
[----:B------:R-:W-:Y:S02]  /*3db0*/  SEL R31, R31, RZ, P4 ;  /* 0x000000ff1f1f7207 */ /* 0x000fe40002000000 */
[----:B---3--:R-:W-:Y:S01]  /*3dc0*/  SEL R17, R36, RZ, P4 ;  /* 0x000000ff24117207 */ /* 0x008fe20002000000 */
[----:B----4-:R-:W-:Y:S01]  /*3dd0*/  FADD R25, -R33, R25 ;  /* 0x0000001921197221 */ /* 0x010fe20000000100 */
[----:B------:R-:W-:-:S03]  /*3de0*/  SEL R33, R22, RZ, P0 ;  /* 0x000000ff16217207 */ /* 0x000fc60000000000 */
[----:B------:R-:W-:Y:S01]  /*3df0*/  FFMA R17, R28, R72, R17 ;  /* 0x000000481c117223 */ /* 0x000fe20000000011 */
[----:B------:R-:W-:Y:S01]  /*3e00*/  SEL R37, R37, RZ, P4 ;  /* 0x000000ff25257207 */ /* 0x000fe20002000000 */
[----:B------:R-:W-:Y:S01]  /*3e10*/  FFMA R11, R18, R11, R33 ;  /* 0x0000000b120b7223 */ /* 0x000fe20000000021 */
[----:B------:R-:W-:Y:S02]  /*3e20*/  SEL R18, R29, RZ, P4 ;  /* 0x000000ff1d127207 */ /* 0x000fe40002000000 */
[----:B------:R-:W-:Y:S02]  /*3e30*/  SEL R38, R38, RZ, P4 ;  /* 0x000000ff26267207 */ /* 0x000fe40002000000 */
[----:B------:R-:W-:Y:S01]  /*3e40*/  SEL R10, R39, RZ, P4 ;  /* 0x000000ff270a7207 */ /* 0x000fe20002000000 */
[----:B------:R-:W-:Y:S01]  /*3e50*/  FFMA R37, R18, R74, R37 ;  /* 0x0000004a12257223 */ /* 0x000fe20000000025 */
[----:B------:R-:W-:Y:S02]  /*3e60*/  FSETP.GEU.AND P4, PT, R17, RZ, PT ;  /* 0x000000ff1100720b */ /* 0x000fe40003f8e000 */
[----:B------:R-:W-:Y:S01]  /*3e70*/  FSETP.GEU.AND P0, PT, R23, RZ, PT ;  /* 0x000000ff1700720b */ /* 0x000fe20003f0e000 */
[----:B------:R-:W-:Y:S01]  /*3e80*/  FFMA R38, R9, R73, R38 ;  /* 0x0000004909267223 */ /* 0x000fe20000000026 */
[----:B------:R-:W-:-:S02]  /*3e90*/  FSEL R17, R17, RZ, P4 ;  /* 0x000000ff11117208 */ /* 0x000fc40002000000 */
[----:B------:R-:W-:Y:S02]  /*3ea0*/  FSEL R9, R23, RZ, P0 ;  /* 0x000000ff17097208 */ /* 0x000fe40000000000 */
[C---:B------:R-:W-:Y:S02]  /*3eb0*/  FSETP.GEU.AND P0, PT, R16.reuse, RZ, PT ;  /* 0x000000ff1000720b */ /* 0x040fe40003f0e000 */
[----:B------:R-:W-:Y:S01]  /*3ec0*/  FSETP.GEU.AND P4, PT, R37, RZ, PT ;  /* 0x000000ff2500720b */ /* 0x000fe20003f8e000 */
[----:B------:R-:W-:Y:S01]  /*3ed0*/  FFMA R81, R31, R81, R10 ;  /* 0x000000511f517223 */ /* 0x000fe2000000000a */
[----:B------:R-:W-:Y:S02]  /*3ee0*/  FSEL R0, R16, RZ, P0 ;  /* 0x000000ff10007208 */ /* 0x000fe40000000000 */
[----:B------:R-:W-:Y:S02]  /*3ef0*/  FSEL R37, R37, RZ, P4 ;  /* 0x000000ff25257208 */ /* 0x000fe40002000000 */
[----:B------:R-:W-:-:S02]  /*3f00*/  FSETP.GEU.AND P0, PT, R11, RZ, PT ;  /* 0x000000ff0b00720b */ /* 0x000fc40003f0e000 */
[C---:B------:R-:W-:Y:S02]  /*3f10*/  FSETP.GEU.AND P4, PT, R38.reuse, RZ, PT ;  /* 0x000000ff2600720b */ /* 0x040fe40003f8e000 */
[----:B------:R-:W-:Y:S02]  /*3f20*/  FSEL R10, R11, RZ, P0 ;  /* 0x000000ff0b0a7208 */ /* 0x000fe40000000000 */
[----:B------:R-:W-:Y:S02]  /*3f30*/  FSEL R38, R38, RZ, P4 ;  /* 0x000000ff26267208 */ /* 0x000fe40002000000 */
[----:B------:R-:W-:Y:S02]  /*3f40*/  FSETP.GEU.AND P0, PT, R81, RZ, PT ;  /* 0x000000ff5100720b */ /* 0x000fe40003f0e000 */
[----:B------:R-:W-:Y:S02]  /*3f50*/  FSETP.GEU.AND P4, PT, R19, RZ, PT ;  /* 0x000000ff1300720b */ /* 0x000fe40003f8e000 */
[----:B------:R-:W-:-:S02]  /*3f60*/  FSEL R81, R81, RZ, P0 ;  /* 0x000000ff51517208 */ /* 0x000fc40000000000 */
[----:B------:R-:W-:Y:S02]  /*3f70*/  FSEL R19, R19, RZ, P4 ;  /* 0x000000ff13137208 */ /* 0x000fe40002000000 */
[----:B------:R-:W-:Y:S02]  /*3f80*/  FSETP.GEU.AND P4, PT, R80, RZ, PT ;  /* 0x000000ff5000720b */ /* 0x000fe40003f8e000 */
[----:B------:R-:W-:Y:S02]  /*3f90*/  @P1 FSEL R9, R17, RZ, P6 ;  /* 0x000000ff11091208 */ /* 0x000fe40003000000 */
[----:B------:R-:W-:Y:S02]  /*3fa0*/  @P1 FSEL R0, R37, RZ, P6 ;  /* 0x000000ff25001208 */ /* 0x000fe40003000000 */
[----:B------:R-:W-:Y:S02]  /*3fb0*/  @P1 FSEL R10, R38, RZ, P6 ;  /* 0x000000ff260a1208 */ /* 0x000fe40003000000 */
[----:B------:R-:W-:-:S02]  /*3fc0*/  @P1 FSEL R19, R81, RZ, P6 ;  /* 0x000000ff51131208 */ /* 0x000fc40003000000 */
[----:B------:R-:W-:Y:S02]  /*3fd0*/  @!P2 FSEL R10, R80, RZ, P4 ;  /* 0x000000ff500aa208 */ /* 0x000fe40002000000 */
[C---:B------:R-:W-:Y:S02]  /*3fe0*/  FSETP.GEU.AND P1, PT, R77.reuse, RZ, PT ;  /* 0x000000ff4d00720b */ /* 0x040fe40003f2e000 */
[----:B------:R-:W-:Y:S02]  /*3ff0*/  FSETP.GEU.AND P4, PT, R76, RZ, PT ;  /* 0x000000ff4c00720b */ /* 0x000fe40003f8e000 */
[----:B------:R-:W-:Y:S01]  /*4000*/  @!P2 FSEL R19, R77, RZ, P1 ;  /* 0x000000ff4d13a208 */ /* 0x000fe20000800000 */
[----:B-----5:R-:W-:Y:S01]  /*4010*/  FADD R40, R40, 9.9999997473787516356e-06 ;  /* 0x3727c5ac28287421 */ /* 0x020fe20000000000 */
[----:B------:R-:W-:Y:S02]  /*4020*/  @!P2 FSEL R0, R76, RZ, P4 ;  /* 0x000000ff4c00a208 */ /* 0x000fe40002000000 */
[----:B------:R-:W-:-:S02]  /*4030*/  FSETP.GEU.AND P1, PT, R14, RZ, PT ;  /* 0x000000ff0e00720b */ /* 0x000fc40003f2e000 */
[C---:B------:R-:W-:Y:S02]  /*4040*/  FSETP.GT.AND P4, PT, R13.reuse, 8.50705917302346158658e+37, PT ;  /* 0x7e8000000d00780b */ /* 0x040fe40003f84000 */
[----:B-1----:R-:W-:Y:S02]  /*4050*/  FSETP.GT.AND P0, PT, R12, 8.50705917302346158658e+37, PT ;  /* 0x7e8000000c00780b */ /* 0x002fe40003f04000 */
[----:B------:R-:W-:Y:S02]  /*4060*/  @!P2 FSEL R9, R14, RZ, P1 ;  /* 0x000000ff0e09a208 */ /* 0x000fe40000800000 */
[----:B------:R-:W-:Y:S01]  /*4070*/  FSETP.GEU.AND P1, PT, R13, 1.175494350822287508e-38, PT ;  /* 0x008000000d00780b */ /* 0x000fe20003f2e000 */
[----:B------:R-:W0:Y:S01]  /*4080*/  MUFU.SQRT R40, R40 ;  /* 0x0000002800287308 */ /* 0x000e220000002000 */
[----:B------:R-:W-:Y:S01]  /*4090*/  FSETP.GEU.AND P6, PT, R12, 1.175494350822287508e-38, PT ;  /* 0x008000000c00780b */ /* 0x000fe20003fce000 */
[----:B------:R-:W-:Y:S01]  /*40a0*/  FADD R41, R41, 9.9999997473787516356e-06 ;  /* 0x3727c5ac29297421 */ /* 0x000fe20000000000 */
[----:B------:R-:W-:-:S03]  /*40b0*/  FADD R42, R42, 9.9999997473787516356e-06 ;  /* 0x3727c5ac2a2a7421 */ /* 0x000fc60000000000 */
[----:B------:R-:W-:Y:S02]  /*40c0*/  @P4 FMUL R13, R13, 0.25 ;  /* 0x3e8000000d0d4820 */ /* 0x000fe40000400000 */
[----:B------:R-:W1:Y:S01]  /*40d0*/  MUFU.SQRT R11, R41 ;  /* 0x00000029000b7308 */ /* 0x000e620000002000 */
[----:B------:R-:W-:Y:S01]  /*40e0*/  @P0 FMUL R12, R12, 0.25 ;  /* 0x3e8000000c0c0820 */ /* 0x000fe20000400000 */
[----:B------:R-:W-:Y:S02]  /*40f0*/  FADD R43, R43, 9.9999997473787516356e-06 ;  /* 0x3727c5ac2b2b7421 */ /* 0x000fe40000000000 */
[----:B------:R-:W-:Y:S01]  /*4100*/  @!P1 FMUL R13, R13, 16777216 ;  /* 0x4b8000000d0d9820 */ /* 0x000fe20000400000 */
[C---:B------:R-:W-:Y:S01]  /*4110*/  FSEL R15, R91.reuse, 1, P0 ;  /* 0x3f8000005b0f7808 */ /* 0x040fe20000000000 */
[----:B------:R-:W-:Y:S01]  /*4120*/  @!P6 FMUL R12, R12, 16777216 ;  /* 0x4b8000000c0ce820 */ /* 0x000fe20000400000 */
[----:B0-----:R-:W-:Y:S01]  /*4130*/  FSETP.GT.AND P0, PT, R40, 8.50705917302346158658e+37, PT ;  /* 0x7e8000002800780b */ /* 0x001fe20003f04000 */
[----:B------:R-:W0:Y:S01]  /*4140*/  MUFU.SQRT R42, R42 ;  /* 0x0000002a002a7308 */ /* 0x000e220000002000 */
[----:B------:R-:W-:-:S02]  /*4150*/  FSEL R14, R91, 1, P4 ;  /* 0x3f8000005b0e7808 */ /* 0x000fc40002000000 */
[----:B------:R-:W-:Y:S01]  /*4160*/  FSETP.GEU.AND P4, PT, R78, RZ, PT ;  /* 0x000000ff4e00720b */ /* 0x000fe20003f8e000 */
[----:B------:R-:W-:Y:S01]  /*4170*/  @!P6 FMUL R15, R15, 16777216 ;  /* 0x4b8000000f0fe820 */ /* 0x000fe20000400000 */
[----:B------:R-:W-:-:S03]  /*4180*/  FSETP.GEU.AND P6, PT, R40, 1.175494350822287508e-38, PT ;  /* 0x008000002800780b */ /* 0x000fc60003fce000 */
[----:B------:R-:W2:Y:S01]  /*4190*/  MUFU.SQRT R43, R43 ;  /* 0x0000002b002b7308 */ /* 0x000ea20000002000 */
[----:B------:R-:W-:Y:S02]  /*41a0*/  @!P3 FSEL R0, R78, RZ, P4 ;  /* 0x000000ff4e00b208 */ /* 0x000fe40002000000 */
[----:B------:R-:W-:-:S05]  /*41b0*/  FSETP.GEU.AND P2, PT, R75, RZ, PT ;  /* 0x000000ff4b00720b */ /* 0x000fca0003f4e000 */
[----:B------:R-:W3:Y:S01]  /*41c0*/  MUFU.RCP R13, R13 ;  /* 0x0000000d000d7308 */ /* 0x000ee20000001000 */
[----:B-1----:R-:W-:-:S07]  /*41d0*/  FSETP.GT.AND P4, PT, R11, 8.50705917302346158658e+37, PT ;  /* 0x7e8000000b00780b */ /* 0x002fce0003f84000 */
[----:B------:R-:W1:Y:S01]  /*41e0*/  MUFU.RCP R12, R12 ;  /* 0x0000000c000c7308 */ /* 0x000e620000001000 */
[----:B------:R-:W-:Y:S02]  /*41f0*/  @!P3 FSEL R9, R75, RZ, P2 ;  /* 0x000000ff4b09b208 */ /* 0x000fe40001000000 */
[----:B------:R-:W-:Y:S01]  /*4200*/  FSETP.GEU.AND P2, PT, R79, RZ, PT ;  /* 0x000000ff4f00720b */ /* 0x000fe20003f4e000 */
[----:B------:R-:W-:Y:S01]  /*4210*/  @P0 FMUL R40, R40, 0.25 ;  /* 0x3e80000028280820 */ /* 0x000fe20000400000 */
[----:B------:R-:W-:Y:S01]  /*4220*/  FSEL R17, R91, 1, P0 ;  /* 0x3f8000005b117808 */ /* 0x000fe20000000000 */
[----:B------:R-:W-:Y:S01]  /*4230*/  @!P1 FMUL R14, R14, 16777216 ;  /* 0x4b8000000e0e9820 */ /* 0x000fe20000400000 */
[----:B------:R-:W-:Y:S01]  /*4240*/  @!P3 FSEL R10, R79, RZ, P2 ;  /* 0x000000ff4f0ab208 */ /* 0x000fe20001000000 */
[----:B------:R-:W-:Y:S01]  /*4250*/  @!P6 FMUL R40, R40, 16777216 ;  /* 0x4b8000002828e820 */ /* 0x000fe20000400000 */
[----:B0-----:R-:W-:Y:S01]  /*4260*/  FSETP.GT.AND P2, PT, R42, 8.50705917302346158658e+37, PT ;  /* 0x7e8000002a00780b */ /* 0x001fe20003f44000 */
[----:B------:R-:W-:Y:S01]  /*4270*/  @!P6 FMUL R17, R17, 16777216 ;  /* 0x4b8000001111e820 */ /* 0x000fe20000400000 */
[----:B--2---:R-:W-:Y:S01]  /*4280*/  FSETP.GT.AND P0, PT, R43, 8.50705917302346158658e+37, PT ;  /* 0x7e8000002b00780b */ /* 0x004fe20003f04000 */
[----:B---3--:R-:W-:Y:S01]  /*4290*/  FMUL R14, R13, R14 ;  /* 0x0000000e0d0e7220 */ /* 0x008fe20000400000 */
[C---:B------:R-:W-:Y:S01]  /*42a0*/  FSETP.GEU.AND P6, PT, R11.reuse, 1.175494350822287508e-38, PT ;  /* 0x008000000b00780b */ /* 0x040fe20003fce000 */
[----:B------:R-:W-:Y:S01]  /*42b0*/  @P4 FMUL R11, R11, 0.25 ;  /* 0x3e8000000b0b4820 */ /* 0x000fe20000400000 */
[----:B-1----:R-:W-:Y:S01]  /*42c0*/  FMUL R15, R12, R15 ;  /* 0x0000000f0c0f7220 */ /* 0x002fe20000400000 */
[----:B------:R-:W-:Y:S01]  /*42d0*/  FSEL R12, R91, 1, P4 ;  /* 0x3f8000005b0c7808 */ /* 0x000fe20002000000 */
[----:B------:R-:W-:Y:S01]  /*42e0*/  FMUL R14, R14, R25 ;  /* 0x000000190e0e7220 */ /* 0x000fe20000400000 */
[----:B------:R-:W-:-:S02]  /*42f0*/  FSETP.GEU.AND P1, PT, R42, 1.175494350822287508e-38, PT ;  /* 0x008000002a00780b */ /* 0x000fc40003f2e000 */
[----:B------:R-:W-:Y:S01]  /*4300*/  FSETP.GEU.AND P4, PT, R43, 1.175494350822287508e-38, PT ;  /* 0x008000002b00780b */ /* 0x000fe20003f8e000 */
[----:B------:R-:W-:Y:S01]  /*4310*/  FFMA R45, R45, R14, R49 ;  /* 0x0000000e2d2d7223 */ /* 0x000fe20000000031 */
[----:B------:R-:W-:Y:S01]  /*4320*/  FADD R26, -R34, R26 ;  /* 0x0000001a221a7221 */ /* 0x000fe20000000100 */
[----:B------:R-:W0:Y:S01]  /*4330*/  S2R R14, SR_TID.X ;  /* 0x00000000000e7919 */ /* 0x000e220000002100 */
[----:B------:R-:W-:Y:S01]  /*4340*/  @P2 FMUL R42, R42, 0.25 ;  /* 0x3e8000002a2a2820 */ /* 0x000fe20000400000 */
[----:B------:R-:W-:Y:S01]  /*4350*/  @P0 FMUL R43, R43, 0.25 ;  /* 0x3e8000002b2b0820 */ /* 0x000fe20000400000 */
[----:B------:R-:W-:Y:S01]  /*4360*/  FMUL R7, R7, R26 ;  /* 0x0000001a07077220 */ /* 0x000fe20000400000 */
[----:B------:R-:W-:-:S04]  /*4370*/  @!P6 FMUL R11, R11, 16777216 ;  /* 0x4b8000000b0be820 */ /* 0x000fc80000400000 */
[----:B------:R-:W-:Y:S02]  /*4380*/  @!P1 FMUL R42, R42, 16777216 ;  /* 0x4b8000002a2a9820 */ /* 0x000fe40000400000 */
[----:B------:R-:W-:Y:S01]  /*4390*/  @!P4 FMUL R43, R43, 16777216 ;  /* 0x4b8000002b2bc820 */ /* 0x000fe20000400000 */
[----:B------:R-:W-:Y:S01]  /*43a0*/  FFMA R46, R46, R7, R50 ;  /* 0x000000072e2e7223 */ /* 0x000fe20000000032 */
[----:B------:R-:W-:Y:S01]  /*43b0*/  FSEL R7, R91, 1, P2 ;  /* 0x3f8000005b077808 */ /* 0x000fe20001000000 */
[----:B------:R-:W1:Y:S01]  /*43c0*/  MUFU.RCP R40, R40 ;  /* 0x0000002800287308 */ /* 0x000e620000001000 */
[----:B------:R-:W-:Y:S01]  /*43d0*/  FADD R24, -R32, R24 ;  /* 0x0000001820187221 */ /* 0x000fe20000000100 */
[----:B------:R-:W-:Y:S02]  /*43e0*/  FADD R27, -R35, R27 ;  /* 0x0000001b231b7221 */ /* 0x000fe40000000100 */
[----:B------:R-:W-:-:S04]  /*43f0*/  @!P1 FMUL R7, R7, 16777216 ;  /* 0x4b80000007079820 */ /* 0x000fc80000400000 */
[----:B------:R-:W-:Y:S01]  /*4400*/  MUFU.RCP R42, R42 ;  /* 0x0000002a002a7308 */ /* 0x000fe20000001000 */
[----:B------:R-:W-:Y:S01]  /*4410*/  FMUL R6, R6, R27 ;  /* 0x0000001b06067220 */ /* 0x000fe20000400000 */
[----:B------:R-:W-:Y:S01]  /*4420*/  FMUL R15, R15, R24 ;  /* 0x000000180f0f7220 */ /* 0x000fe20000400000 */
[----:B------:R-:W-:-:S05]  /*4430*/  FSETP.GEU.AND P1, PT, R2, -R45, PT ;  /* 0x8000002d0200720b */ /* 0x000fca0003f2e000 */
[----:B------:R-:W2:Y:S01]  /*4440*/  MUFU.RCP R43, R43 ;  /* 0x0000002b002b7308 */ /* 0x000ea20000001000 */
[----:B------:R-:W-:Y:S01]  /*4450*/  FADD R45, R2, R45 ;  /* 0x0000002d022d7221 */ /* 0x000fe20000000000 */
[----:B------:R-:W-:-:S06]  /*4460*/  FSEL R2, R91, 1, P0 ;  /* 0x3f8000005b027808 */ /* 0x000fcc0000000000 */
[----:B------:R-:W3:Y:S01]  /*4470*/  MUFU.RCP R11, R11 ;  /* 0x0000000b000b7308 */ /* 0x000ee20000001000 */
[----:B------:R-:W-:Y:S01]  /*4480*/  FFMA R15, R44, R15, R48 ;  /* 0x0000000f2c0f7223 */ /* 0x000fe20000000030 */
[----:B------:R-:W-:Y:S01]  /*4490*/  FFMA R6, R47, R6, R51 ;  /* 0x000000062f067223 */ /* 0x000fe20000000033 */
[----:B------:R-:W-:Y:S01]  /*44a0*/  @!P6 FMUL R12, R12, 16777216 ;  /* 0x4b8000000c0ce820 */ /* 0x000fe20000400000 */
[----:B------:R-:W-:Y:S01]  /*44b0*/  @!P4 FMUL R2, R2, 16777216 ;  /* 0x4b8000000202c820 */ /* 0x000fe20000400000 */
[----:B------:R-:W-:Y:S01]  /*44c0*/  FADD R13, -R56, R52 ;  /* 0x00000034380d7221 */ /* 0x000fe20000000100 */
[C---:B------:R-:W-:Y:S01]  /*44d0*/  FSETP.GEU.AND P0, PT, R4.reuse, -R15, PT ;  /* 0x8000000f0400720b */ /* 0x040fe20003f0e000 */
[----:B------:R-:W-:Y:S01]  /*44e0*/  FADD R15, R4, R15 ;  /* 0x0000000f040f7221 */ /* 0x000fe20000000000 */
[C---:B------:R-:W-:Y:S01]  /*44f0*/  FSETP.GEU.AND P6, PT, R3.reuse, -R6, PT ;  /* 0x800000060300720b */ /* 0x040fe20003fce000 */
[----:B------:R-:W-:Y:S01]  /*4500*/  FADD R3, R3, R6 ;  /* 0x0000000603037221 */ /* 0x000fe20000000000 */
[----:B-1----:R-:W-:Y:S01]  /*4510*/  FMUL R40, R40, R17 ;  /* 0x0000001128287220 */ /* 0x002fe20000400000 */
[----:B------:R-:W-:Y:S01]  /*4520*/  FADD R4, -R57, R53 ;  /* 0x0000003539047221 */ /* 0x000fe20000000100 */
[----:B------:R-:W-:Y:S01]  /*4530*/  FADD R21, -R58, R54 ;  /* 0x000000363a157221 */ /* 0x000fe20000000100 */
[----:B------:R-:W-:Y:S01]  /*4540*/  FADD R6, -R59, R55 ;  /* 0x000000373b067221 */ /* 0x000fe20000000100 */
[----:B--2---:R-:W-:Y:S01]  /*4550*/  FMUL R43, R43, R2 ;  /* 0x000000022b2b7220 */ /* 0x004fe20000400000 */
[----:B------:R-:W-:Y:S01]  /*4560*/  FMUL R42, R42, R7 ;  /* 0x000000072a2a7220 */ /* 0x000fe20000400000 */
[----:B---3--:R-:W-:Y:S01]  /*4570*/  FMUL R11, R11, R12 ;  /* 0x0000000c0b0b7220 */ /* 0x008fe20000400000 */
[----:B------:R-:W-:Y:S01]  /*4580*/  FMUL R13, R40, R13 ;  /* 0x0000000d280d7220 */ /* 0x000fe20000400000 */
[----:B------:R-:W-:Y:S01]  /*4590*/  FMUL R6, R43, R6 ;  /* 0x000000062b067220 */ /* 0x000fe20000400000 */
[----:B------:R-:W-:Y:S01]  /*45a0*/  FMUL R21, R42, R21 ;  /* 0x000000152a157220 */ /* 0x000fe20000400000 */
[----:B------:R-:W-:Y:S01]  /*45b0*/  FMUL R4, R11, R4 ;  /* 0x000000040b047220 */ /* 0x000fe20000400000 */
[C---:B------:R-:W-:Y:S01]  /*45c0*/  FSETP.GEU.AND P2, PT, R5.reuse, -R46, PT ;  /* 0x8000002e0500720b */ /* 0x040fe20003f4e000 */
[----:B0-----:R-:W-:Y:S01]  /*45d0*/  IMAD.SHL.U32 R2, R14, 0x8, RZ ;  /* 0x000000080e027824 */ /* 0x001fe200078e00ff */
[----:B------:R-:W-:Y:S01]  /*45e0*/  FSETP.GEU.AND P4, PT, R8, RZ, PT ;  /* 0x000000ff0800720b */ /* 0x000fe20003f8e000 */
[----:B------:R-:W-:Y:S01]  /*45f0*/  FADD R5, R5, R46 ;  /* 0x0000002e05057221 */ /* 0x000fe20000000000 */
[----:B------:R-:W-:Y:S01]  /*4600*/  FFMA R60, R60, R13, R64 ;  /* 0x0000000d3c3c7223 */ /* 0x000fe20000000040 */
[----:B------:R-:W-:Y:S01]  /*4610*/  FFMA R6, R63, R6, R67 ;  /* 0x000000063f067223 */ /* 0x000fe20000000043 */
[----:B------:R-:W-:Y:S01]  /*4620*/  FFMA R61, R61, R4, R65 ;  /* 0x000000043d3d7223 */ /* 0x000fe20000000041 */
[----:B------:R-:W-:Y:S01]  /*4630*/  FFMA R21, R62, R21, R66 ;  /* 0x000000153e157223 */ /* 0x000fe20000000042 */
[----:B------:R-:W-:-:S02]  /*4640*/  @!P3 FSEL R19, R8, RZ, P4 ;  /* 0x000000ff0813b208 */ /* 0x000fc40002000000 */
[----:B------:R-:W-:Y:S02]  /*4650*/  LOP3.LUT R2, R2, 0x3f8, RZ, 0xc0, !PT ;  /* 0x000003f802027812 */ /* 0x000fe400078ec0ff */
[----:B------:R-:W-:Y:S02]  /*4660*/  FSEL R29, R5, RZ, P2 ;  /* 0x000000ff051d7208 */ /* 0x000fe40001000000 */
[----:B------:R-:W-:Y:S02]  /*4670*/  FSEL R27, R3, RZ, P6 ;  /* 0x000000ff031b7208 */ /* 0x000fe40003000000 */
[C---:B------:R-:W-:Y:S01]  /*4680*/  FSETP.GEU.AND P2, PT, R9.reuse, -R60, PT ;  /* 0x8000003c0900720b */ /* 0x040fe20003f4e000 */
[----:B------:R-:W-:Y:S01]  /*4690*/  FADD R9, R9, R60 ;  /* 0x0000003c09097221 */ /* 0x000fe20000000000 */
[C---:B------:R-:W-:Y:S01]  /*46a0*/  FSETP.GEU.AND P4, PT, R19.reuse, -R6, PT ;  /* 0x800000061300720b */ /* 0x040fe20003f8e000 */
[----:B------:R-:W-:Y:S01]  /*46b0*/  FADD R6, R19, R6 ;  /* 0x0000000613067221 */ /* 0x000fe20000000000 */
[C---:B------:R-:W-:Y:S01]  /*46c0*/  FSETP.GEU.AND P3, PT, R10.reuse, -R21, PT ;  /* 0x800000150a00720b */ /* 0x040fe20003f6e000 */
[----:B------:R-:W-:Y:S01]  /*46d0*/  FADD R10, R10, R21 ;  /* 0x000000150a0a7221 */ /* 0x000fe20000000000 */
[C---:B------:R-:W-:Y:S01]  /*46e0*/  FSETP.GEU.AND P6, PT, R0.reuse, -R61, PT ;  /* 0x8000003d0000720b */ /* 0x040fe20003fce000 */
[----:B------:R-:W-:Y:S01]  /*46f0*/  FADD R0, R0, R61 ;  /* 0x0000003d00007221 */ /* 0x000fe20000000000 */
[----:B------:R-:W-:-:S02]  /*4700*/  LOP3.LUT R3, R2, 0x4, RZ, 0xfc, !PT ;  /* 0x0000000402037812 */ /* 0x000fc400078efcff */
[----:B------:R-:W-:Y:S01]  /*4710*/  LEA R4, R2, UR4, 0x3 ;  /* 0x0000000402047c11 */ /* 0x000fe2000f8e18ff */
[----:B------:R-:W-:Y:S01]  /*4720*/  BAR.SYNC.DEFER_BLOCKING 0x0 ;  /* 0x0000000000007b1d */ /* 0x000fe20000010000 */
[----:B------:R-:W-:Y:S02]  /*4730*/  FSEL R45, R45, RZ, P1 ;  /* 0x000000ff2d2d7208 */ /* 0x000fe40000800000 */
[----:B------:R-:W-:Y:S02]  /*4740*/  FSEL R31, R15, RZ, P0 ;  /* 0x000000ff0f1f7208 */ /* 0x000fe40000000000 */
[----:B------:R-:W-:Y:S02]  /*4750*/  LEA R5, R3, UR4, 0x3 ;  /* 0x0000000403057c11 */ /* 0x000fe4000f8e18ff */
[----:B------:R-:W-:Y:S01]  /*4760*/  FSEL R18, R9, RZ, P2 ;  /* 0x000000ff09127208 */ /* 0x000fe20001000000 */
[----:B------:R-:W0:Y:S01]  /*4770*/  LDC.64 R2, c[0x0][0x210] ;  /* 0x00008400ff027b82 */ /* 0x000e220000000a00 */
[----:B------:R-:W-:-:S02]  /*4780*/  FSEL R33, R6, RZ, P4 ;  /* 0x000000ff06217208 */ /* 0x000fc40002000000 */
[----:B------:R-:W-:Y:S02]  /*4790*/  FSEL R35, R10, RZ, P3 ;  /* 0x000000ff0a237208 */ /* 0x000fe40001800000 */
[----:B------:R-:W-:Y:S01]  /*47a0*/  FSEL R37, R0, RZ, P6 ;  /* 0x000000ff00257208 */ /* 0x000fe20003000000 */
[----:B------:R-:W-:Y:S04]  /*47b0*/  STS [R4], R31 ;  /* 0x0000001f04007388 */ /* 0x000fe80000000800 */
[----:B------:R-:W-:Y:S04]  /*47c0*/  STS [R4+0x8], R45 ;  /* 0x0000082d04007388 */ /* 0x000fe80000000800 */
[----:B------:R-:W-:Y:S04]  /*47d0*/  STS [R4+0x10], R29 ;  /* 0x0000101d04007388 */ /* 0x000fe80000000800 */
[----:B------:R-:W-:Y:S04]  /*47e0*/  STS [R4+0x18], R27 ;  /* 0x0000181b04007388 */ /* 0x000fe80000000800 */
[----:B------:R1:W-:Y:S04]  /*47f0*/  STS [R5], R18 ;  /* 0x0000001205007388 */ /* 0x0003e80000000800 */
[----:B------:R-:W-:Y:S04]  /*4800*/  STS [R4+0x28], R37 ;  /* 0x0000282504007388 */ /* 0x000fe80000000800 */
[----:B------:R-:W-:Y:S04]  /*4810*/  STS [R4+0x30], R35 ;  /* 0x0000302304007388 */ /* 0x000fe80000000800 */
[----:B------:R2:W-:Y:S01]  /*4820*/  STS [R4+0x38], R33 ;  /* 0x0000382104007388 */ /* 0x0005e20000000800 */
[----:B------:R-:W-:-:S02]  /*4830*/  LOP3.LUT R0, R14, 0x7f, RZ, 0xc0, !PT ;  /* 0x0000007f0e007812 */ /* 0x000fc400078ec0ff */
[----:B------:R-:W-:Y:S02]  /*4840*/  LOP3.LUT R17, R89, 0x7f, R14, 0xf8, !PT ;  /* 0x0000007f59117812 */ /* 0x000fe400078ef80e */
[----:B------:R-:W-:Y:S02]  /*4850*/  LOP3.LUT R16, R0, 0x80, RZ, 0xfc, !PT ;  /* 0x0000008000107812 */ /* 0x000fe400078efcff */
[----:B------:R-:W-:Y:S02]  /*4860*/  LOP3.LUT R7, R89, 0x300, R0, 0xfe, !PT ;  /* 0x0000030059077812 */ /* 0x000fe400078efe00 */
[----:B------:R-:W-:Y:S02]  /*4870*/  LOP3.LUT R9, R89, 0x280, R0, 0xfe, !PT ;  /* 0x0000028059097812 */ /* 0x000fe400078efe00 */
[----:B------:R-:W-:Y:S02]  /*4880*/  LOP3.LUT R11, R89, 0x200, R0, 0xfe, !PT ;  /* 0x00000200590b7812 */ /* 0x000fe400078efe00 */
[----:B------:R-:W-:-:S02]  /*4890*/  LOP3.LUT R13, R89, 0x180, R0, 0xfe, !PT ;  /* 0x00000180590d7812 */ /* 0x000fc400078efe00 */
[----:B------:R-:W-:Y:S02]  /*48a0*/  LOP3.LUT R15, R89, 0x100, R0, 0xfe, !PT ;  /* 0x00000100590f7812 */ /* 0x000fe400078efe00 */
[----:B-1----:R-:W-:Y:S02]  /*48b0*/  LOP3.LUT R5, R89, 0x380, R0, 0xfe, !PT ;  /* 0x0000038059057812 */ /* 0x002fe400078efe00 */
[C---:B------:R-:W-:Y:S02]  /*48c0*/  LOP3.LUT R14, R0.reuse, 0x100, RZ, 0xfc, !PT ;  /* 0x00000100000e7812 */ /* 0x040fe400078efcff */
[----:B------:R-:W-:Y:S02]  /*48d0*/  LOP3.LUT R89, R89, 0x80, R0, 0xfe, !PT ;  /* 0x0000008059597812 */ /* 0x000fe400078efe00 */
[C---:B------:R-:W-:Y:S02]  /*48e0*/  LOP3.LUT R6, R0.reuse, 0x300, RZ, 0xfc, !PT ;  /* 0x0000030000067812 */ /* 0x040fe400078efcff */
[----:B------:R-:W-:-:S02]  /*48f0*/  LOP3.LUT R8, R0, 0x280, RZ, 0xfc, !PT ;  /* 0x0000028000087812 */ /* 0x000fc400078efcff */
[C---:B------:R-:W-:Y:S02]  /*4900*/  LOP3.LUT R10, R0.reuse, 0x200, RZ, 0xfc, !PT ;  /* 0x00000200000a7812 */ /* 0x040fe400078efcff */
[C---:B------:R-:W-:Y:S02]  /*4910*/  LOP3.LUT R12, R0.reuse, 0x180, RZ, 0xfc, !PT ;  /* 0x00000180000c7812 */ /* 0x040fe400078efcff */
[C---:B--2---:R-:W-:Y:S02]  /*4920*/  LOP3.LUT R4, R0.reuse, 0x380, RZ, 0xfc, !PT ;  /* 0x0000038000047812 */ /* 0x044fe400078efcff */
[----:B------:R-:W-:Y:S01]  /*4930*/  LEA R0, R0, UR4, 0x3 ;  /* 0x0000000400007c11 */ /* 0x000fe2000f8e18ff */
[----:B------:R-:W-:Y:S01]  /*4940*/  BAR.SYNC.DEFER_BLOCKING 0x0 ;  /* 0x0000000000007b1d */ /* 0x000fe20000010000 */
[----:B------:R-:W-:Y:S02]  /*4950*/  LEA R16, R16, UR4, 0x3 ;  /* 0x0000000410107c11 */ /* 0x000fe4000f8e18ff */
[----:B------:R-:W-:-:S02]  /*4960*/  LEA R14, R14, UR4, 0x3 ;  /* 0x000000040e0e7c11 */ /* 0x000fc4000f8e18ff */
[----:B------:R-:W-:Y:S02]  /*4970*/  LEA R12, R12, UR4, 0x3 ;  /* 0x000000040c0c7c11 */ /* 0x000fe4000f8e18ff */
[----:B------:R-:W-:Y:S02]  /*4980*/  LEA R10, R10, UR4, 0x3 ;  /* 0x000000040a0a7c11 */ /* 0x000fe4000f8e18ff */
[----:B------:R-:W-:Y:S02]  /*4990*/  LEA R8, R8, UR4, 0x3 ;  /* 0x0000000408087c11 */ /* 0x000fe4000f8e18ff */
[----:B------:R-:W-:Y:S02]  /*49a0*/  LEA R6, R6, UR4, 0x3 ;  /* 0x0000000406067c11 */ /* 0x000fe4000f8e18ff */
[----:B------:R-:W-:Y:S02]  /*49b0*/  LEA R4, R4, UR4, 0x3 ;  /* 0x0000000404047c11 */ /* 0x000fe4000f8e18ff */
[----:B------:R-:W-:-:S02]  /*49c0*/  FSETP.GTU.AND P6, PT, R27, RZ, PT ;  /* 0x000000ff1b00720b */ /* 0x000fc40003fcc000 */
[----:B------:R-:W-:Y:S01]  /*49d0*/  FSETP.GTU.AND P2, PT, R29, RZ, PT ;  /* 0x000000ff1d00720b */ /* 0x000fe20003f4c000 */
[--C-:B------:R-:W-:Y:S01]  /*49e0*/  IMAD R25, R5, 0x400, R90.reuse ;  /* 0x0000040005197824 */ /* 0x100fe200078e025a */
[----:B------:R-:W-:Y:S02]  /*49f0*/  FSETP.GTU.AND P0, PT, R31, RZ, PT ;  /* 0x000000ff1f00720b */ /* 0x000fe40003f0c000 */
[----:B------:R-:W-:Y:S01]  /*4a00*/  FSETP.GTU.AND P1, PT, R45, RZ, PT ;  /* 0x000000ff2d00720b */ /* 0x000fe20003f2c000 */
[--C-:B------:R-:W-:Y:S01]  /*4a10*/  IMAD R19, R11, 0x400, R90.reuse ;  /* 0x000004000b137824 */ /* 0x100fe200078e025a */
[----:B------:R-:W-:Y:S01]  /*4a20*/  FSETP.GTU.AND P3, PT, R18, RZ, PT ;  /* 0x000000ff1200720b */ /* 0x000fe20003f6c000 */
[----:B------:R1:W2:Y:S01]  /*4a30*/  LDS R39, [R0] ;  /* 0x0000000000277984 */ /* 0x0002a20000000800 */
[----:B------:R-:W-:Y:S01]  /*4a40*/  FSETP.GTU.AND P4, PT, R37, RZ, PT ;  /* 0x000000ff2500720b */ /* 0x000fe20003f8c000 */
[----:B------:R-:W-:Y:S01]  /*4a50*/  IMAD R21, R9, 0x400, R90 ;  /* 0x0000040009157824 */ /* 0x000fe200078e025a */
[----:B------:R-:W-:Y:S01]  /*4a60*/  ULDC.64 UR4, c[0x0][0x2e0] ;  /* 0x0000b80000047ab9 */ /* 0x000fe20000000a00 */
[----:B------:R-:W3:Y:S04]  /*4a70*/  LDS R41, [R16] ;  /* 0x0000000010297984 */ /* 0x000ee80000000800 */
[----:B------:R-:W4:Y:S04]  /*4a80*/  LDS R43, [R14] ;  /* 0x000000000e2b7984 */ /* 0x000f280000000800 */
[----:B------:R-:W5:Y:S04]  /*4a90*/  LDS R47, [R12] ;  /* 0x000000000c2f7984 */ /* 0x000f680000000800 */
[----:B------:R-:W2:Y:S04]  /*4aa0*/  LDS R49, [R10] ;  /* 0x000000000a317984 */ /* 0x000ea80000000800 */
[----:B------:R-:W3:Y:S04]  /*4ab0*/  LDS R51, [R8] ;  /* 0x0000000008337984 */ /* 0x000ee80000000800 */
[----:B------:R-:W4:Y:S04]  /*4ac0*/  LDS R53, [R6] ;  /* 0x0000000006357984 */ /* 0x000f280000000800 */
[----:B------:R0:W5:Y:S01]  /*4ad0*/  LDS R55, [R4] ;  /* 0x0000000004377984 */ /* 0x0001620000000800 */
[----:B-1----:R-:W-:-:S02]  /*4ae0*/  SEL R0, RZ, 0x1, P6 ;  /* 0x00000001ff007807 */ /* 0x002fc40003000000 */
[----:B------:R-:W-:Y:S02]  /*4af0*/  SEL R5, RZ, 0x1, P2 ;  /* 0x00000001ff057807 */ /* 0x000fe40001000000 */
[----:B------:R-:W-:Y:S02]  /*4b00*/  FSETP.GTU.AND P6, PT, R33, RZ, PT ;  /* 0x000000ff2100720b */ /* 0x000fe40003fcc000 */
[----:B------:R-:W-:Y:S01]  /*4b10*/  FSETP.GTU.AND P2, PT, R35, RZ, PT ;  /* 0x000000ff2300720b */ /* 0x000fe20003f4c000 */
[--C-:B------:R-:W-:Y:S01]  /*4b20*/  IMAD R11, R13, 0x400, R90.reuse ;  /* 0x000004000d0b7824 */ /* 0x100fe200078e025a */
[----:B0-----:R-:W-:Y:S01]  /*4b30*/  SEL R4, RZ, 0x1, P1 ;  /* 0x00000001ff047807 */ /* 0x001fe20000800000 */
[--C-:B------:R-:W-:Y:S01]  /*4b40*/  IMAD R9, R15, 0x400, R90.reuse ;  /* 0x000004000f097824 */ /* 0x100fe200078e025a */
[----:B------:R-:W-:Y:S01]  /*4b50*/  SEL R13, RZ, 0x1, P0 ;  /* 0x00000001ff0d7807 */ /* 0x000fe20000000000 */
[--C-:B------:R-:W-:Y:S01]  /*4b60*/  IMAD R23, R7, 0x400, R90.reuse ;  /* 0x0000040007177824 */ /* 0x100fe200078e025a */
[----:B------:R-:W-:Y:S01]  /*4b70*/  SEL R6, RZ, 0x1, P6 ;  /* 0x00000001ff067807 */ /* 0x000fe20003000000 */
[--C-:B------:R-:W-:Y:S01]  /*4b80*/  IMAD R17, R17, 0x400, R90.reuse ;  /* 0x0000040011117824 */ /* 0x100fe200078e025a */
[----:B------:R-:W-:Y:S01]  /*4b90*/  SEL R15, RZ, 0x1, P2 ;  /* 0x00000001ff0f7807 */ /* 0x000fe20001000000 */
[----:B------:R-:W-:Y:S01]  /*4ba0*/  IMAD R7, R89, 0x400, R90 ;  /* 0x0000040059077824 */ /* 0x000fe200078e025a */
[----:B------:R-:W-:-:S02]  /*4bb0*/  SEL R8, RZ, 0x1, P4 ;  /* 0x00000001ff087807 */ /* 0x000fc40002000000 */
[----:B------:R-:W-:Y:S02]  /*4bc0*/  SEL R29, RZ, 0x1, P3 ;  /* 0x00000001ff1d7807 */ /* 0x000fe40001800000 */
[----:B------:R-:W-:Y:S02]  /*4bd0*/  PRMT R0, R5, 0x3340, R0 ;  /* 0x0000334005007816 */ /* 0x000fe40000000000 */
[----:B------:R-:W-:Y:S01]  /*4be0*/  PRMT R27, R13, 0x3340, R4 ;  /* 0x000033400d1b7816 */ /* 0x000fe20000000004 */
[----:B------:R-:W-:Y:S01]  /*4bf0*/  IMAD.WIDE R4, R17, 0x4, R2 ;  /* 0x0000000411047825 */ /* 0x000fe200078e0202 */
[----:B------:R-:W-:Y:S02]  /*4c00*/  PRMT R20, R15, 0x3340, R6 ;  /* 0x000033400f147816 */ /* 0x000fe40000000006 */
[----:B------:R-:W-:Y:S01]  /*4c10*/  PRMT R29, R29, 0x3340, R8 ;  /* 0x000033401d1d7816 */ /* 0x000fe20000000008 */
[--C-:B------:R-:W-:Y:S01]  /*4c20*/  IMAD.WIDE R6, R7, 0x4, R2.reuse ;  /* 0x0000000407067825 */ /* 0x100fe200078e0202 */
[----:B--2---:R0:W-:Y:S03]  /*4c30*/  @!P5 STG.E desc[UR6][R4.64], R39 ;  /* 0x000000270400d986 */ /* 0x0041e6000c101906 */
[--C-:B------:R-:W-:Y:S01]  /*4c40*/  IMAD.WIDE R8, R9, 0x4, R2.reuse ;  /* 0x0000000409087825 */ /* 0x100fe200078e0202 */
[----:B---3--:R0:W-:Y:S03]  /*4c50*/  @!P5 STG.E desc[UR6][R6.64], R41 ;  /* 0x000000290600d986 */ /* 0x0081e6000c101906 */
[--C-:B------:R-:W-:Y:S01]  /*4c60*/  IMAD.WIDE R10, R11, 0x4, R2.reuse ;  /* 0x000000040b0a7825 */ /* 0x100fe200078e0202 */
[----:B----4-:R0:W-:Y:S03]  /*4c70*/  @!P5 STG.E desc[UR6][R8.64], R43 ;  /* 0x0000002b0800d986 */ /* 0x0101e6000c101906 */
[--C-:B------:R-:W-:Y:S01]  /*4c80*/  IMAD.WIDE R12, R19, 0x4, R2.reuse ;  /* 0x00000004130c7825 */ /* 0x100fe200078e0202 */
[----:B-----5:R0:W-:Y:S03]  /*4c90*/  @!P5 STG.E desc[UR6][R10.64], R47 ;  /* 0x0000002f0a00d986 */ /* 0x0201e6000c101906 */
[----:B------:R-:W-:Y:S01]  /*4ca0*/  IMAD.WIDE R14, R21, 0x4, R2 ;  /* 0x00000004150e7825 */ /* 0x000fe200078e0202 */
[----:B------:R-:W-:-:S03]  /*4cb0*/  IADD3 R18, P0, R71, UR4, RZ ;  /* 0x0000000447127c10 */ /* 0x000fc6000ff1e0ff */
[--C-:B------:R-:W-:Y:S01]  /*4cc0*/  IMAD.WIDE R16, R23, 0x4, R2.reuse ;  /* 0x0000000417107825 */ /* 0x100fe200078e0202 */
[----:B------:R0:W-:Y:S03]  /*4cd0*/  @!P5 STG.E desc[UR6][R12.64], R49 ;  /* 0x000000310c00d986 */ /* 0x0001e6000c101906 */
[----:B------:R-:W-:Y:S01]  /*4ce0*/  IMAD.WIDE R2, R25, 0x4, R2 ;  /* 0x0000000419027825 */ /* 0x000fe200078e0202 */
[----:B------:R0:W-:Y:S01]  /*4cf0*/  @!P5 STG.E desc[UR6][R14.64], R51 ;  /* 0x000000330e00d986 */ /* 0x0001e2000c101906 */
[----:B------:R-:W-:-:S03]  /*4d00*/  LEA.HI.X.SX32 R19, R71, UR5, 0x1, P0 ;  /* 0x0000000547137c11 */ /* 0x000fc600080f0eff */
[----:B------:R0:W-:Y:S01]  /*4d10*/  @!P5 STG.E desc[UR6][R16.64], R53 ;  /* 0x000000351000d986 */ /* 0x0001e2000c101906 */
[----:B------:R-:W-:-:S03]  /*4d20*/  PRMT R28, R27, 0x5410, R0 ;  /* 0x000054101b1c7816 */ /* 0x000fc60000000000 */
[----:B------:R0:W-:Y:S01]  /*4d30*/  @!P5 STG.E desc[UR6][R2.64], R55 ;  /* 0x000000370200d986 */ /* 0x0001e2000c101906 */
[----:B------:R-:W-:Y:S01]  /*4d40*/  PRMT R29, R29, 0x5410, R20 ;  /* 0x000054101d1d7816 */ /* 0x000fe20000000014 */
[----:B0-----:R-:W-:Y:S06]  /*4d50*/  @P5 EXIT ;  /* 0x000000000000594d */ /* 0x001fec0003800000 */
[----:B------:R-:W-:Y:S01]  /*4d60*/  STG.E.64 desc[UR6][R18.64], R28 ;  /* 0x0000001c12007986 */ /* 0x000fe2000c101b06 */
[----:B------:R-:W-:Y:S05]  /*4d70*/  EXIT ;  /* 0x000000000000794d */ /* 0x000fea0003800000 */
.L_x_0:
[----:B------:R-:W-:-:S00]  /*4d80*/  BRA `(.L_x_0) ;  /* 0xfffffffc00fc7947 */ /* 0x000fc0000383ffff */
[----:B------:R-:W-:-:S00]  /*4d90*/  NOP ;  /* 0x0000000000007918 */ /* 0x000fc00000000000 */
        /* <DEDUP_REMOVED lines=14> */
.L_x_1:


//--------------------- .nv.global.init           --------------------------
	.section	.nv.global.init,"aw",@progbits
.nv.global.init:
	.type		_$_str,@object
	.size		_$_str,(_$_str_$_2 - _$_str)
_$_str:
        /*0000*/ 	.byte	0x5f, 0x5f, 0x43, 0x55, 0x44, 0x41, 0x5f, 0x46, 0x54, 0x5a, 0x00
	.type		_$_str_$_2,@object
	.size		_$_str_$_2,(.L_1 - _$_str_$_2)
_$_str_$_2:
        /*000b*/ 	.byte	0x5f, 0x5f, 0x43, 0x55, 0x44, 0x41, 0x5f, 0x50, 0x52, 0x45, 0x43, 0x5f, 0x53, 0x51, 0x52, 0x54
        /*001b*/ 	.byte	0x00
.L_1:


//--------------------- .nv.shared.triton_poi_fused__native_batch_norm_legit_no_training_add_cat_relu_threshold_backward_11 --------------------------
	.section	.nv.shared.triton_poi_fused__native_batch_norm_legit_no_training_add_cat_relu_threshold_backward_11,"aw",@nobits
	.sectionflags	@""
	.align	16
	.zero		1024


//--------------------- .nv.constant0.triton_poi_fused__native_batch_norm_legit_no_training_add_cat_relu_threshold_backward_11 --------------------------
	.section	.nv.constant0.triton_poi_fused__native_batch_norm_legit_no_training_add_cat_relu_threshold_backward_11,"a",@progbits
	.sectionflags	@""
	.align	4
.nv.constant0.triton_poi_fused__native_batch_norm_legit_no_training_add_cat_relu_threshold_backward_11:
	.zero		752
